	.headerflags	@"EF_CUDA_TEXMODE_UNIFIED EF_CUDA_64BIT_ADDRESS EF_CUDA_SM86 EF_CUDA_VIRTUAL_SM(EF_CUDA_SM86)"
	.elftype	@"ET_EXEC"


//--------------------- .nv.info                  --------------------------
	.section	.nv.info,"",@"SHT_CUDA_INFO"
	.align	4


	//----- nvinfo : EIATTR_REGCOUNT
	.align		4
        /*0000*/ 	.byte	0x04, 0x2f
        /*0002*/ 	.short	(.L_2 - .L_1)
	.align		4
.L_1:
        /*0004*/ 	.word	index@(triton_red_fused__to_copy_add_amax_amin_clamp_mul_native_layer_norm_reciprocal_1)
        /*0008*/ 	.word	0x000000a7


	//----- nvinfo : EIATTR_MIN_STACK_SIZE
	.align		4
.L_2:
        /*000c*/ 	.byte	0x04, 0x12
        /*000e*/ 	.short	(.L_4 - .L_3)
	.align		4
.L_3:
        /*0010*/ 	.word	index@(triton_red_fused__to_copy_add_amax_amin_clamp_mul_native_layer_norm_reciprocal_1)
        /*0014*/ 	.word	0x00000000


	//----- nvinfo : EIATTR_FRAME_SIZE
	.align		4
.L_4:
        /*0018*/ 	.byte	0x04, 0x11
        /*001a*/ 	.short	(.L_6 - .L_5)
	.align		4
.L_5:
        /*001c*/ 	.word	index@(triton_red_fused__to_copy_add_amax_amin_clamp_mul_native_layer_norm_reciprocal_1)
        /*0020*/ 	.word	0x00000000


	//----- nvinfo : EIATTR_MIN_STACK_SIZE
	.align		4
.L_6:
        /*0024*/ 	.byte	0x04, 0x12
        /*0026*/ 	.short	(.L_8 - .L_7)
	.align		4
.L_7:
        /*0028*/ 	.word	index@(triton_red_fused__to_copy_add_amax_amin_clamp_mul_native_layer_norm_reciprocal_1)
        /*002c*/ 	.word	0x00000000
.L_8:


//--------------------- .nv.info.triton_red_fused__to_copy_add_amax_amin_clamp_mul_native_layer_norm_reciprocal_1 --------------------------
	.section	.nv.info.triton_red_fused__to_copy_add_amax_amin_clamp_mul_native_layer_norm_reciprocal_1,"",@"SHT_CUDA_INFO"
	.sectionflags	@""
	.align	4


	//----- nvinfo : EIATTR_CUDA_API_VERSION
	.align		4
        /*0000*/ 	.byte	0x04, 0x37
        /*0002*/ 	.short	(.L_10 - .L_9)
.L_9:
        /*0004*/ 	.word	0x0000007c


	//----- nvinfo : EIATTR_SW2861232_WAR
	.align		4
.L_10:
        /*0008*/ 	.byte	0x01, 0x35
	.zero		2


	//----- nvinfo : EIATTR_PARAM_CBANK
	.align		4
        /*000c*/ 	.byte	0x04, 0x0a
        /*000e*/ 	.short	(.L_12 - .L_11)
	.align		4
.L_11:
        /*0010*/ 	.word	index@(.nv.constant0.triton_red_fused__to_copy_add_amax_amin_clamp_mul_native_layer_norm_reciprocal_1)
        /*0014*/ 	.short	0x0160
        /*0016*/ 	.short	0x0078


	//----- nvinfo : EIATTR_CBANK_PARAM_SIZE
	.align		4
.L_12:
        /*0018*/ 	.byte	0x03, 0x19
        /*001a*/ 	.short	0x0078


	//----- nvinfo : EIATTR_KPARAM_INFO
	.align		4
        /*001c*/ 	.byte	0x04, 0x17
        /*001e*/ 	.short	(.L_14 - .L_13)
.L_13:
        /*0020*/ 	.word	0x00000000
        /*0024*/ 	.short	0x000f
        /*0026*/ 	.short	0x0070
        /*0028*/ 	.byte	0x00, 0xf4, 0x21, 0x00


	//----- nvinfo : EIATTR_KPARAM_INFO
	.align		4
.L_14:
        /*002c*/ 	.byte	0x04, 0x17
        /*002e*/ 	.short	(.L_16 - .L_15)
.L_15:
        /*0030*/ 	.word	0x00000000
        /*0034*/ 	.short	0x000e
        /*0036*/ 	.short	0x006c
        /*0038*/ 	.byte	0x00, 0xf0, 0x11, 0x00


	//----- nvinfo : EIATTR_KPARAM_INFO
	.align		4
.L_16:
        /*003c*/ 	.byte	0x04, 0x17
        /*003e*/ 	.short	(.L_18 - .L_17)
.L_17:
        /*0040*/ 	.word	0x00000000
        /*0044*/ 	.short	0x000d
        /*0046*/ 	.short	0x0068
        /*0048*/ 	.byte	0x00, 0xf0, 0x11, 0x00


	//----- nvinfo : EIATTR_KPARAM_INFO
	.align		4
.L_18:
        /*004c*/ 	.byte	0x04, 0x17
        /*004e*/ 	.short	(.L_20 - .L_19)
.L_19:
        /*0050*/ 	.word	0x00000000
        /*0054*/ 	.short	0x000c
        /*0056*/ 	.short	0x0060
        /*0058*/ 	.byte	0x00, 0xf4, 0x21, 0x00


	//----- nvinfo : EIATTR_KPARAM_INFO
	.align		4
.L_20:
        /*005c*/ 	.byte	0x04, 0x17
        /*005e*/ 	.short	(.L_22 - .L_21)
.L_21:
        /*0060*/ 	.word	0x00000000
        /*0064*/ 	.short	0x000b
        /*0066*/ 	.short	0x0058
        /*0068*/ 	.byte	0x00, 0xf4, 0x21, 0x00


	//----- nvinfo : EIATTR_KPARAM_INFO
	.align		4
.L_22:
        /*006c*/ 	.byte	0x04, 0x17
        /*006e*/ 	.short	(.L_24 - .L_23)
.L_23:
        /*0070*/ 	.word	0x00000000
        /*0074*/ 	.short	0x000a
        /*0076*/ 	.short	0x0050
        /*0078*/ 	.byte	0x00, 0xf4, 0x21, 0x00


	//----- nvinfo : EIATTR_KPARAM_INFO
	.align		4
.L_24:
        /*007c*/ 	.byte	0x04, 0x17
        /*007e*/ 	.short	(.L_26 - .L_25)
.L_25:
        /*0080*/ 	.word	0x00000000
        /*0084*/ 	.short	0x0009
        /*0086*/ 	.short	0x0048
        /*0088*/ 	.byte	0x00, 0xf4, 0x21, 0x00


	//----- nvinfo : EIATTR_KPARAM_INFO
	.align		4
.L_26:
        /*008c*/ 	.byte	0x04, 0x17
        /*008e*/ 	.short	(.L_28 - .L_27)
.L_27:
        /*0090*/ 	.word	0x00000000
        /*0094*/ 	.short	0x0008
        /*0096*/ 	.short	0x0040
        /*0098*/ 	.byte	0x00, 0xf4, 0x21, 0x00


	//----- nvinfo : EIATTR_KPARAM_INFO
	.align		4
.L_28:
        /*009c*/ 	.byte	0x04, 0x17
        /*009e*/ 	.short	(.L_30 - .L_29)
.L_29:
        /*00a0*/ 	.word	0x00000000
        /*00a4*/ 	.short	0x0007
        /*00a6*/ 	.short	0x0038
        /*00a8*/ 	.byte	0x00, 0xf4, 0x21, 0x00


	//----- nvinfo : EIATTR_KPARAM_INFO
	.align		4
.L_30:
        /*00ac*/ 	.byte	0x04, 0x17
        /*00ae*/ 	.short	(.L_32 - .L_31)
.L_31:
        /*00b0*/ 	.word	0x00000000
        /*00b4*/ 	.short	0x0006
        /*00b6*/ 	.short	0x0030
        /*00b8*/ 	.byte	0x00, 0xf4, 0x21, 0x00


	//----- nvinfo : EIATTR_KPARAM_INFO
	.align		4
.L_32:
        /*00bc*/ 	.byte	0x04, 0x17
        /*00be*/ 	.short	(.L_34 - .L_33)
.L_33:
        /*00c0*/ 	.word	0x00000000
        /*00c4*/ 	.short	0x0005
        /*00c6*/ 	.short	0x0028
        /*00c8*/ 	.byte	0x00, 0xf4, 0x21, 0x00


	//----- nvinfo : EIATTR_KPARAM_INFO
	.align		4
.L_34:
        /*00cc*/ 	.byte	0x04, 0x17
        /*00ce*/ 	.short	(.L_36 - .L_35)
.L_35:
        /*00d0*/ 	.word	0x00000000
        /*00d4*/ 	.short	0x0004
        /*00d6*/ 	.short	0x0020
        /*00d8*/ 	.byte	0x00, 0xf4, 0x21, 0x00


	//----- nvinfo : EIATTR_KPARAM_INFO
	.align		4
.L_36:
        /*00dc*/ 	.byte	0x04, 0x17
        /*00de*/ 	.short	(.L_38 - .L_37)
.L_37:
        /*00e0*/ 	.word	0x00000000
        /*00e4*/ 	.short	0x0003
        /*00e6*/ 	.short	0x0018
        /*00e8*/ 	.byte	0x00, 0xf4, 0x21, 0x00


	//----- nvinfo : EIATTR_KPARAM_INFO
	.align		4
.L_38:
        /*00ec*/ 	.byte	0x04, 0x17
        /*00ee*/ 	.short	(.L_40 - .L_39)
.L_39:
        /*00f0*/ 	.word	0x00000000
        /*00f4*/ 	.short	0x0002
        /*00f6*/ 	.short	0x0010
        /*00f8*/ 	.byte	0x00, 0xf4, 0x21, 0x00


	//----- nvinfo : EIATTR_KPARAM_INFO
	.align		4
.L_40:
        /*00fc*/ 	.byte	0x04, 0x17
        /*00fe*/ 	.short	(.L_42 - .L_41)
.L_41:
        /*0100*/ 	.word	0x00000000
        /*0104*/ 	.short	0x0001
        /*0106*/ 	.short	0x0008
        /*0108*/ 	.byte	0x00, 0xf4, 0x21, 0x00


	//----- nvinfo : EIATTR_KPARAM_INFO
	.align		4
.L_42:
        /*010c*/ 	.byte	0x04, 0x17
        /*010e*/ 	.short	(.L_44 - .L_43)
.L_43:
        /*0110*/ 	.word	0x00000000
        /*0114*/ 	.short	0x0000
        /*0116*/ 	.short	0x0000
        /*0118*/ 	.byte	0x00, 0xf4, 0x21, 0x00


	//----- nvinfo : EIATTR_MAXREG_COUNT
	.align		4
.L_44:
        /*011c*/ 	.byte	0x03, 0x1b
        /*011e*/ 	.short	0x00ff


	//----- nvinfo : EIATTR_COOP_GROUP_MASK_REGIDS
	.align		4
        /*0120*/ 	.byte	0x04, 0x29
        /*0122*/ 	.short	(.L_46 - .L_45)


	//   ....[0]....
.L_45:
        /*0124*/ 	.word	0xffffffff


	//   ....[1]....
        /*0128*/ 	.word	0xffffffff


	//   ....[2]....
        /*012c*/ 	.word	0xffffffff


	//   ....[3]....
        /*0130*/ 	.word	0xffffffff


	//   ....[4]....
        /*0134*/ 	.word	0xffffffff


	//   ....[5]....
        /*0138*/ 	.word	0xffffffff


	//   ....[6]....
        /*013c*/ 	.word	0xffffffff


	//   ....[7]....
        /*0140*/ 	.word	0xffffffff


	//   ....[8]....
        /*0144*/ 	.word	0xffffffff


	//   ....[9]....
        /*0148*/ 	.word	0xffffffff


	//   ....[10]....
        /*014c*/ 	.word	0xffffffff


	//   ....[11]....
        /*0150*/ 	.word	0xffffffff


	//   ....[12]....
        /*0154*/ 	.word	0xffffffff


	//   ....[13]....
        /*0158*/ 	.word	0xffffffff


	//   ....[14]....
        /*015c*/ 	.word	0xffffffff


	//   ....[15]....
        /*0160*/ 	.word	0xffffffff


	//   ....[16]....
        /*0164*/ 	.word	0xffffffff


	//   ....[17]....
        /*0168*/ 	.word	0xffffffff


	//   ....[18]....
        /*016c*/ 	.word	0xffffffff


	//   ....[19]....
        /*0170*/ 	.word	0xffffffff


	//   ....[20]....
        /*0174*/ 	.word	0xffffffff


	//   ....[21]....
        /*0178*/ 	.word	0xffffffff


	//   ....[22]....
        /*017c*/ 	.word	0xffffffff


	//   ....[23]....
        /*0180*/ 	.word	0xffffffff


	//   ....[24]....
        /*0184*/ 	.word	0xffffffff


	//   ....[25]....
        /*0188*/ 	.word	0xffffffff


	//   ....[26]....
        /*018c*/ 	.word	0xffffffff


	//   ....[27]....
        /*0190*/ 	.word	0xffffffff


	//   ....[28]....
        /*0194*/ 	.word	0xffffffff


	//   ....[29]....
        /*0198*/ 	.word	0xffffffff


	//   ....[30]....
        /*019c*/ 	.word	0xffffffff


	//   ....[31]....
        /*01a0*/ 	.word	0xffffffff


	//   ....[32]....
        /*01a4*/ 	.word	0xffffffff


	//   ....[33]....
        /*01a8*/ 	.word	0xffffffff


	//   ....[34]....
        /*01ac*/ 	.word	0xffffffff


	//   ....[35]....
        /*01b0*/ 	.word	0xffffffff


	//   ....[36]....
        /*01b4*/ 	.word	0xffffffff


	//   ....[37]....
        /*01b8*/ 	.word	0xffffffff


	//   ....[38]....
        /*01bc*/ 	.word	0xffffffff


	//   ....[39]....
        /*01c0*/ 	.word	0xffffffff


	//   ....[40]....
        /*01c4*/ 	.word	0xffffffff


	//   ....[41]....
        /*01c8*/ 	.word	0xffffffff


	//   ....[42]....
        /*01cc*/ 	.word	0xffffffff


	//   ....[43]....
        /*01d0*/ 	.word	0xffffffff


	//   ....[44]....
        /*01d4*/ 	.word	0xffffffff


	//   ....[45]....
        /*01d8*/ 	.word	0xffffffff


	//   ....[46]....
        /*01dc*/ 	.word	0xffffffff


	//   ....[47]....
        /*01e0*/ 	.word	0xffffffff


	//   ....[48]....
        /*01e4*/ 	.word	0xffffffff


	//   ....[49]....
        /*01e8*/ 	.word	0xffffffff


	//   ....[50]....
        /*01ec*/ 	.word	0xffffffff


	//   ....[51]....
        /*01f0*/ 	.word	0xffffffff


	//   ....[52]....
        /*01f4*/ 	.word	0xffffffff


	//   ....[53]....
        /*01f8*/ 	.word	0xffffffff


	//   ....[54]....
        /*01fc*/ 	.word	0xffffffff


	//   ....[55]....
        /*0200*/ 	.word	0xffffffff


	//   ....[56]....
        /*0204*/ 	.word	0xffffffff


	//   ....[57]....
        /*0208*/ 	.word	0xffffffff


	//   ....[58]....
        /*020c*/ 	.word	0xffffffff


	//   ....[59]....
        /*0210*/ 	.word	0xffffffff


	//----- nvinfo : EIATTR_COOP_GROUP_INSTR_OFFSETS
	.align		4
.L_46:
        /*0214*/ 	.byte	0x04, 0x28
        /*0216*/ 	.short	(.L_48 - .L_47)


	//   ....[0]....
.L_47:
        /*0218*/ 	.word	0x00002860


	//   ....[1]....
        /*021c*/ 	.word	0x00002a10


	//   ....[2]....
        /*0220*/ 	.word	0x00002ea0


	//   ....[3]....
        /*0224*/ 	.word	0x000045c0


	//   ....[4]....
        /*0228*/ 	.word	0x00004600


	//   ....[5]....
        /*022c*/ 	.word	0x00004660


	//   ....[6]....
        /*0230*/ 	.word	0x000046e0


	//   ....[7]....
        /*0234*/ 	.word	0x00004740


	//   ....[8]....
        /*0238*/ 	.word	0x000047c0


	//   ....[9]....
        /*023c*/ 	.word	0x000047e0


	//   ....[10]....
        /*0240*/ 	.word	0x00004810


	//   ....[11]....
        /*0244*/ 	.word	0x00004950


	//   ....[12]....
        /*0248*/ 	.word	0x000049a0


	//   ....[13]....
        /*024c*/ 	.word	0x00004a40


	//   ....[14]....
        /*0250*/ 	.word	0x00004a70


	//   ....[15]....
        /*0254*/ 	.word	0x00004aa0


	//   ....[16]....
        /*0258*/ 	.word	0x00004b10


	//   ....[17]....
        /*025c*/ 	.word	0x00004b80


	//   ....[18]....
        /*0260*/ 	.word	0x00004c20


	//   ....[19]....
        /*0264*/ 	.word	0x00004ca0


	//   ....[20]....
        /*0268*/ 	.word	0x00004d00


	//   ....[21]....
        /*026c*/ 	.word	0x00004d70


	//   ....[22]....
        /*0270*/ 	.word	0x00004dd0


	//   ....[23]....
        /*0274*/ 	.word	0x00004e00


	//   ....[24]....
        /*0278*/ 	.word	0x00004e40


	//   ....[25]....
        /*027c*/ 	.word	0x00004eb0


	//   ....[26]....
        /*0280*/ 	.word	0x00005050


	//   ....[27]....
        /*0284*/ 	.word	0x00005090


	//   ....[28]....
        /*0288*/ 	.word	0x000050d0


	//   ....[29]....
        /*028c*/ 	.word	0x000050e0


	//   ....[30]....
        /*0290*/ 	.word	0x00005340


	//   ....[31]....
        /*0294*/ 	.word	0x000053b0


	//   ....[32]....
        /*0298*/ 	.word	0x00005420


	//   ....[33]....
        /*029c*/ 	.word	0x00005450


	//   ....[34]....
        /*02a0*/ 	.word	0x00005500


	//   ....[35]....
        /*02a4*/ 	.word	0x00005530


	//   ....[36]....
        /*02a8*/ 	.word	0x00007c60


	//   ....[37]....
        /*02ac*/ 	.word	0x00007ca0


	//   ....[38]....
        /*02b0*/ 	.word	0x00007ce0


	//   ....[39]....
        /*02b4*/ 	.word	0x00007d20


	//   ....[40]....
        /*02b8*/ 	.word	0x00007d60


	//   ....[41]....
        /*02bc*/ 	.word	0x00007da0


	//   ....[42]....
        /*02c0*/ 	.word	0x00007de0


	//   ....[43]....
        /*02c4*/ 	.word	0x00007e20


	//   ....[44]....
        /*02c8*/ 	.word	0x00007e60


	//   ....[45]....
        /*02cc*/ 	.word	0x00007ea0


	//   ....[46]....
        /*02d0*/ 	.word	0x00008fc0


	//   ....[47]....
        /*02d4*/ 	.word	0x00009000


	//   ....[48]....
        /*02d8*/ 	.word	0x00009040


	//   ....[49]....
        /*02dc*/ 	.word	0x00009080


	//   ....[50]....
        /*02e0*/ 	.word	0x000090c0


	//   ....[51]....
        /*02e4*/ 	.word	0x00009100


	//   ....[52]....
        /*02e8*/ 	.word	0x00009140


	//   ....[53]....
        /*02ec*/ 	.word	0x00009180


	//   ....[54]....
        /*02f0*/ 	.word	0x000091c0


	//   ....[55]....
        /*02f4*/ 	.word	0x000095a0


	//   ....[56]....
        /*02f8*/ 	.word	0x000095f0


	//   ....[57]....
        /*02fc*/ 	.word	0x00009680


	//   ....[58]....
        /*0300*/ 	.word	0x00009780


	//   ....[59]....
        /*0304*/ 	.word	0x000097d0


	//----- nvinfo : EIATTR_EXIT_INSTR_OFFSETS
	.align		4
.L_48:
        /*0308*/ 	.byte	0x04, 0x1c
        /*030a*/ 	.short	(.L_50 - .L_49)


	//   ....[0]....
.L_49:
        /*030c*/ 	.word	0x0000d230


	//   ....[1]....
        /*0310*/ 	.word	0x0000d250


	//----- nvinfo : EIATTR_REQNTID
	.align		4
.L_50:
        /*0314*/ 	.byte	0x04, 0x10
        /*0316*/ 	.short	(.L_52 - .L_51)
.L_51:
        /*0318*/ 	.word	0x00000080
        /*031c*/ 	.word	0x00000001
        /*0320*/ 	.word	0x00000001
.L_52:


//--------------------- .nv.callgraph             --------------------------
	.section	.nv.callgraph,"",@"SHT_CUDA_CALLGRAPH"
	.align	4
	.sectionentsize	8
	.align		4
        /*0000*/ 	.word	0x00000000
	.align		4
        /*0004*/ 	.word	0xffffffff
	.align		4
        /*0008*/ 	.word	0x00000000
	.align		4
        /*000c*/ 	.word	0xfffffffe
	.align		4
        /*0010*/ 	.word	0x00000000
	.align		4
        /*0014*/ 	.word	0xfffffffd
	.align		4
        /*0018*/ 	.word	0x00000000
	.align		4
        /*001c*/ 	.word	0xfffffffc


//--------------------- .nv.rel.action            --------------------------
	.section	.nv.rel.action,"",@"SHT_CUDA_RELOCINFO"
	.align	8
	.sectionentsize	8
        /*0000*/ 	.byte	0x73, 0x00, 0x00, 0x00, 0x00, 0x00, 0x00, 0x00, 0x00, 0x00, 0x00, 0x11, 0x25, 0x00, 0x05, 0x36


//--------------------- .nv.constant4             --------------------------
	.section	.nv.constant4,"a",@progbits
	.align	8
	.align		8
.nv.constant4:
        /*0000*/ 	.dword	_$_str


//--------------------- .nv.constant0.triton_red_fused__to_copy_add_amax_amin_clamp_mul_native_layer_norm_reciprocal_1 --------------------------
	.section	.nv.constant0.triton_red_fused__to_copy_add_amax_amin_clamp_mul_native_layer_norm_reciprocal_1,"a",@progbits
	.sectionflags	@""
	.align	4
.nv.constant0.triton_red_fused__to_copy_add_amax_amin_clamp_mul_native_layer_norm_reciprocal_1:
	.zero		472


//--------------------- .text.triton_red_fused__to_copy_add_amax_amin_clamp_mul_native_layer_norm_reciprocal_1 --------------------------
	.section	.text.triton_red_fused__to_copy_add_amax_amin_clamp_mul_native_layer_norm_reciprocal_1,"ax",@progbits
	.sectionflags	@"SHF_BARRIERS=1"
	.sectioninfo	@"SHI_REGISTERS=167"
	.align	128
        .global         triton_red_fused__to_copy_add_amax_amin_clamp_mul_native_layer_norm_reciprocal_1
        .type           triton_red_fused__to_copy_add_amax_amin_clamp_mul_native_layer_norm_reciprocal_1,@function
        .size           triton_red_fused__to_copy_add_amax_amin_clamp_mul_native_layer_norm_reciprocal_1,(.L_x_1 - triton_red_fused__to_copy_add_amax_amin_clamp_mul_native_layer_norm_reciprocal_1)
        .other          triton_red_fused__to_copy_add_amax_amin_clamp_mul_native_layer_norm_reciprocal_1,@"STO_CUDA_ENTRY STV_DEFAULT"
triton_red_fused__to_copy_add_amax_amin_clamp_mul_native_layer_norm_reciprocal_1:
.text.triton_red_fused__to_copy_add_amax_amin_clamp_mul_native_layer_norm_reciprocal_1:
[----:B------:R-:W-:Y:S02]  /*0000*/  IMAD.MOV.U32 R1, RZ, RZ, c[0x0][0x28] ;  /* 0x00000a00ff017624 */ /* 0x000fe400078e00ff */
[----:B------:R-:W0:Y:S01]  /*0010*/  S2R R14, SR_CTAID.X ;  /* 0x00000000000e7919 */ /* 0x000e220000002500 */
[----:B------:R-:W-:Y:S01]  /*0020*/  IMAD.MOV.U32 R9, RZ, RZ, 0x2 ;  /* 0x00000002ff097424 */ /* 0x000fe200078e00ff */
[----:B------:R-:W-:Y:S01]  /*0030*/  CS2R R16, SRZ ;  /* 0x0000000000107805 */ /* 0x000fe2000001ff00 */
[----:B------:R-:W-:Y:S01]  /*0040*/  CS2R R18, SRZ ;  /* 0x0000000000127805 */ /* 0x000fe2000001ff00 */
[----:B------:R-:W1:Y:S01]  /*0050*/  S2R R3, SR_TID.X ;  /* 0x0000000000037919 */ /* 0x000e620000002100 */
[----:B------:R-:W-:Y:S01]  /*0060*/  ULDC.64 UR4, c[0x0][0x118] ;  /* 0x0000460000047ab9 */ /* 0x000fe20000000a00 */
[C---:B0-----:R-:W-:Y:S02]  /*0070*/  IMAD.SHL.U32 R136, R14.reuse, 0x2, RZ ;  /* 0x000000020e887824 */ /* 0x041fe400078e00ff */
[----:B------:R-:W-:Y:S02]  /*0080*/  IMAD R132, R14, 0x1800, RZ ;  /* 0x000018000e847824 */ /* 0x000fe400078e02ff */
[----:B-1----:R-:W-:Y:S01]  /*0090*/  IMAD.SHL.U32 R133, R3, 0x10, RZ ;  /* 0x0000001003857824 */ /* 0x002fe200078e00ff */
[----:B------:R-:W-:-:S02]  /*00a0*/  ISETP.GE.AND P3, PT, R136, 0xe10, PT ;  /* 0x00000e108800780c */ /* 0x000fc40003f66270 */
[----:B------:R-:W-:Y:S02]  /*00b0*/  ISETP.LT.AND P4, PT, R136, 0xe10, PT ;  /* 0x00000e108800780c */ /* 0x000fe40003f81270 */
[----:B------:R-:W-:Y:S02]  /*00c0*/  FSEL R76, RZ, 2, P3 ;  /* 0x40000000ff4c7808 */ /* 0x000fe40001800000 */
[----:B------:R-:W-:Y:S02]  /*00d0*/  SEL R24, RZ, 0x3f800000, !P4 ;  /* 0x3f800000ff187807 */ /* 0x000fe40006000000 */
[----:B------:R-:W-:Y:S01]  /*00e0*/  FSEL R27, RZ, 4, P3 ;  /* 0x40800000ff1b7808 */ /* 0x000fe20001800000 */
[----:B------:R-:W-:Y:S01]  /*00f0*/  FMUL R5, R76, 16777216 ;  /* 0x4b8000004c057820 */ /* 0x000fe20000400000 */
[----:B------:R-:W-:Y:S01]  /*0100*/  FSEL R134, RZ, 7, P3 ;  /* 0x40e00000ff867808 */ /* 0x000fe20001800000 */
[----:B------:R-:W-:Y:S01]  /*0110*/  FMUL R127, R24, 16777216 ;  /* 0x4b800000187f7820 */ /* 0x000fe20000400000 */
[----:B------:R-:W-:Y:S01]  /*0120*/  FSETP.GEU.AND P0, PT, R76, 1.175494350822287508e-38, PT ;  /* 0x008000004c00780b */ /* 0x000fe20003f0e000 */
[C---:B------:R-:W-:Y:S01]  /*0130*/  FMUL R8, R27.reuse, 16777216 ;  /* 0x4b8000001b087820 */ /* 0x040fe20000400000 */
[----:B------:R-:W-:Y:S01]  /*0140*/  FSEL R25, RZ, 3, P3 ;  /* 0x40400000ff197808 */ /* 0x000fe20001800000 */
[----:B------:R-:W-:Y:S01]  /*0150*/  FMUL R7, R134, 16777216 ;  /* 0x4b80000086077820 */ /* 0x000fe20000400000 */
[----:B------:R-:W-:-:S02]  /*0160*/  FSETP.GEU.AND P5, PT, R27, 1.175494350822287508e-38, PT ;  /* 0x008000001b00780b */ /* 0x000fc40003fae000 */
[----:B------:R-:W-:Y:S01]  /*0170*/  FSEL R4, R5, R76, !P0 ;  /* 0x0000004c05047208 */ /* 0x000fe20004000000 */
[----:B------:R-:W-:Y:S01]  /*0180*/  FMUL R0, R25, 16777216 ;  /* 0x4b80000019007820 */ /* 0x000fe20000400000 */
[----:B------:R-:W-:Y:S02]  /*0190*/  FSEL R130, RZ, 9, P3 ;  /* 0x41100000ff827808 */ /* 0x000fe40001800000 */
[----:B------:R-:W-:Y:S02]  /*01a0*/  FSEL R45, R127, R24, !P0 ;  /* 0x000000187f2d7208 */ /* 0x000fe40004000000 */
[----:B------:R-:W-:Y:S01]  /*01b0*/  FSEL R26, RZ, 5, P3 ;  /* 0x40a00000ff1a7808 */ /* 0x000fe20001800000 */
[----:B------:R-:W-:Y:S01]  /*01c0*/  FMUL R15, R130, 16777216 ;  /* 0x4b800000820f7820 */ /* 0x000fe20000400000 */
[----:B------:R-:W-:Y:S01]  /*01d0*/  FSETP.GEU.AND P0, PT, R134, 1.175494350822287508e-38, PT ;  /* 0x008000008600780b */ /* 0x000fe20003f0e000 */
[----:B------:R-:W0:Y:S01]  /*01e0*/  MUFU.RCP R4, R4 ;  /* 0x0000000400047308 */ /* 0x000e220000001000 */
[----:B------:R-:W-:Y:S01]  /*01f0*/  FSEL R8, R8, R27, !P5 ;  /* 0x0000001b08087208 */ /* 0x000fe20006800000 */
[----:B------:R-:W-:Y:S01]  /*0200*/  FMUL R5, R26, 16777216 ;  /* 0x4b8000001a057820 */ /* 0x000fe20000400000 */
[----:B------:R-:W-:-:S02]  /*0210*/  FSEL R131, RZ, 8, P3 ;  /* 0x41000000ff837808 */ /* 0x000fc40001800000 */
[----:B------:R-:W-:Y:S02]  /*0220*/  FSETP.GEU.AND P2, PT, R25, 1.175494350822287508e-38, PT ;  /* 0x008000001900780b */ /* 0x000fe40003f4e000 */
[----:B------:R-:W-:Y:S01]  /*0230*/  FSEL R7, R7, R134, !P0 ;  /* 0x0000008607077208 */ /* 0x000fe20004000000 */
[----:B------:R1:W-:Y:S01]  /*0240*/  MUFU.RCP R139, R8 ;  /* 0x00000008008b7308 */ /* 0x0003e20000001000 */
[-C--:B------:R-:W-:Y:S02]  /*0250*/  FSEL R100, R127, R24.reuse, !P5 ;  /* 0x000000187f647208 */ /* 0x080fe40006800000 */
[----:B------:R-:W-:Y:S02]  /*0260*/  FSEL R22, RZ, 10, P3 ;  /* 0x41200000ff167808 */ /* 0x000fe40001800000 */
[----:B------:R-:W-:Y:S02]  /*0270*/  FSETP.GEU.AND P5, PT, R130, 1.175494350822287508e-38, PT ;  /* 0x008000008200780b */ /* 0x000fe40003fae000 */
[----:B------:R-:W-:Y:S01]  /*0280*/  FSEL R0, R0, R25, !P2 ;  /* 0x0000001900007208 */ /* 0x000fe20005000000 */
[----:B------:R2:W-:Y:S01]  /*0290*/  MUFU.RCP R135, R7 ;  /* 0x0000000700877308 */ /* 0x0005e20000001000 */
[----:B------:R-:W-:Y:S01]  /*02a0*/  FSETP.GEU.AND P4, PT, R26, 1.175494350822287508e-38, PT ;  /* 0x008000001a00780b */ /* 0x000fe20003f8e000 */
[----:B-1----:R-:W-:Y:S01]  /*02b0*/  FMUL R8, R131, 16777216 ;  /* 0x4b80000083087820 */ /* 0x002fe20000400000 */
[----:B------:R-:W-:-:S02]  /*02c0*/  FSEL R90, R127, R24, !P2 ;  /* 0x000000187f5a7208 */ /* 0x000fc40005000000 */
[----:B------:R-:W-:Y:S02]  /*02d0*/  FSETP.GEU.AND P2, PT, R131, 1.175494350822287508e-38, PT ;  /* 0x008000008300780b */ /* 0x000fe40003f4e000 */
[----:B------:R-:W-:Y:S01]  /*02e0*/  FSEL R5, R5, R26, !P4 ;  /* 0x0000001a05057208 */ /* 0x000fe20006000000 */
[----:B------:R-:W-:Y:S01]  /*02f0*/  MUFU.RCP R77, R0 ;  /* 0x00000000004d7308 */ /* 0x000fe20000001000 */
[----:B--2---:R-:W-:Y:S01]  /*0300*/  FSEL R7, R15, R130, !P5 ;  /* 0x000000820f077208 */ /* 0x004fe20006800000 */
[----:B------:R-:W-:Y:S01]  /*0310*/  FMUL R15, R22, 16777216 ;  /* 0x4b800000160f7820 */ /* 0x000fe20000400000 */
[----:B------:R-:W-:Y:S02]  /*0320*/  FSEL R43, R127, R24, !P4 ;  /* 0x000000187f2b7208 */ /* 0x000fe40006000000 */
[----:B------:R-:W-:Y:S02]  /*0330*/  FSEL R21, RZ, 12, P3 ;  /* 0x41400000ff157808 */ /* 0x000fe40001800000 */
[----:B------:R-:W-:Y:S01]  /*0340*/  FSEL R8, R8, R131, !P2 ;  /* 0x0000008308087208 */ /* 0x000fe20005000000 */
[----:B------:R1:W2:Y:S01]  /*0350*/  MUFU.RCP R140, R5 ;  /* 0x00000005008c7308 */ /* 0x0002a20000001000 */
[----:B------:R-:W-:-:S02]  /*0360*/  FSETP.GEU.AND P4, PT, R22, 1.175494350822287508e-38, PT ;  /* 0x008000001600780b */ /* 0x000fc40003f8e000 */
[----:B------:R-:W-:Y:S02]  /*0370*/  LOP3.LUT R133, R133, 0x7f0, RZ, 0xc0, !PT ;  /* 0x000007f085857812 */ /* 0x000fe400078ec0ff */
[----:B------:R-:W-:Y:S02]  /*0380*/  FSEL R84, RZ, 13, P3 ;  /* 0x41500000ff547808 */ /* 0x000fe40001800000 */
[----:B------:R-:W-:Y:S01]  /*0390*/  FSEL R15, R15, R22, !P4 ;  /* 0x000000160f0f7208 */ /* 0x000fe20006000000 */
[----:B------:R3:W4:Y:S01]  /*03a0*/  MUFU.RCP R138, R8 ;  /* 0x00000008008a7308 */ /* 0x0007220000001000 */
[----:B------:R-:W-:Y:S02]  /*03b0*/  FSEL R142, R127, R24, !P0 ;  /* 0x000000187f8e7208 */ /* 0x000fe40004000000 */
[----:B------:R-:W-:Y:S02]  /*03c0*/  FSETP.GEU.AND P0, PT, R21, 1.175494350822287508e-38, PT ;  /* 0x008000001500780b */ /* 0x000fe40003f0e000 */
[----:B-1----:R-:W-:-:S02]  /*03d0*/  LOP3.LUT R5, R133, 0x800, RZ, 0xfc, !PT ;  /* 0x0000080085057812 */ /* 0x002fc400078efcff */
[-C--:B------:R-:W-:Y:S01]  /*03e0*/  FSEL R63, R127, R24.reuse, !P2 ;  /* 0x000000187f3f7208 */ /* 0x080fe20005000000 */
[----:B------:R1:W-:Y:S01]  /*03f0*/  MUFU.RCP R129, R15 ;  /* 0x0000000f00817308 */ /* 0x0003e20000001000 */
[----:B---3--:R-:W-:Y:S01]  /*0400*/  FMUL R8, R21, 16777216 ;  /* 0x4b80000015087820 */ /* 0x008fe20000400000 */
[----:B------:R-:W-:Y:S02]  /*0410*/  FSETP.GEU.AND P2, PT, R84, 1.175494350822287508e-38, PT ;  /* 0x008000005400780b */ /* 0x000fe40003f4e000 */
[----:B------:R-:W-:Y:S02]  /*0420*/  FSEL R85, R127, R24, !P0 ;  /* 0x000000187f557208 */ /* 0x000fe40004000000 */
[----:B------:R-:W-:Y:S02]  /*0430*/  FSEL R8, R8, R21, !P0 ;  /* 0x0000001508087208 */ /* 0x000fe40004000000 */
[----:B------:R-:W-:Y:S01]  /*0440*/  LOP3.LUT R2, R133, R132, RZ, 0xfc, !PT ;  /* 0x0000008485027212 */ /* 0x000fe200078efcff */
[----:B-1----:R-:W-:Y:S01]  /*0450*/  FMUL R15, R84, 16777216 ;  /* 0x4b800000540f7820 */ /* 0x002fe20000400000 */
[----:B------:R-:W-:Y:S01]  /*0460*/  FSEL R137, RZ, 6, P3 ;  /* 0x40c00000ff897808 */ /* 0x000fe20001800000 */
[----:B------:R-:W1:Y:S01]  /*0470*/  MUFU.RCP R64, R8 ;  /* 0x0000000800407308 */ /* 0x000e620000001000 */
[----:B------:R-:W-:Y:S01]  /*0480*/  ISETP.GE.U32.AND P0, PT, R5, 0xc00, PT ;  /* 0x00000c000500780c */ /* 0x000fe20003f06070 */
[C---:B------:R-:W-:Y:S01]  /*0490*/  IMAD.WIDE R38, R2.reuse, R9, c[0x0][0x160] ;  /* 0x0000580002267625 */ /* 0x040fe200078e0209 */
[----:B------:R-:W-:Y:S01]  /*04a0*/  FSEL R15, R15, R84, !P2 ;  /* 0x000000540f0f7208 */ /* 0x000fe20005000000 */
[----:B------:R-:W-:Y:S01]  /*04b0*/  FMUL R0, R137, 16777216 ;  /* 0x4b80000089007820 */ /* 0x000fe20000400000 */
[----:B------:R-:W-:Y:S01]  /*04c0*/  FSEL R124, R127, R24, !P2 ;  /* 0x000000187f7c7208 */ /* 0x000fe20005000000 */
[----:B------:R-:W-:Y:S01]  /*04d0*/  IMAD.SHL.U32 R36, R2, 0x2, RZ ;  /* 0x0000000202247824 */ /* 0x000fe200078e00ff */
[----:B------:R-:W-:Y:S01]  /*04e0*/  ISETP.LT.AND P2, PT, R136, 0xe10, !P0 ;  /* 0x00000e108800780c */ /* 0x000fe20004741270 */
[----:B------:R-:W3:Y:S01]  /*04f0*/  @!P3 LDG.E.EL.128 R16, [R38.64] ;  /* 0x000000042610b981 */ /* 0x000ee2000c2e1d00 */
[----:B------:R-:W-:Y:S01]  /*0500*/  FSETP.GEU.AND P6, PT, R137, 1.175494350822287508e-38, PT ;  /* 0x008000008900780b */ /* 0x000fe20003fce000 */
[----:B------:R-:W-:Y:S01]  /*0510*/  MUFU.RCP R95, R15 ;  /* 0x0000000f005f7308 */ /* 0x000fe20000001000 */
[----:B------:R-:W-:-:S02]  /*0520*/  FSEL R118, RZ, 16, P3 ;  /* 0x41800000ff767808 */ /* 0x000fc40001800000 */
[----:B------:R-:W-:Y:S02]  /*0530*/  FSEL R128, RZ, 1, !P2 ;  /* 0x3f800000ff807808 */ /* 0x000fe40005000000 */
[----:B------:R-:W-:Y:S01]  /*0540*/  FSEL R23, RZ, 11, P3 ;  /* 0x41300000ff177808 */ /* 0x000fe20001800000 */
[----:B------:R-:W-:Y:S01]  /*0550*/  FMUL R31, R118, 16777216 ;  /* 0x4b800000761f7820 */ /* 0x000fe20000400000 */
[----:B------:R-:W-:Y:S01]  /*0560*/  FSEL R0, R0, R137, !P6 ;  /* 0x0000008900007208 */ /* 0x000fe20007000000 */
[C---:B------:R-:W-:Y:S01]  /*0570*/  FADD R88, R128.reuse, R118 ;  /* 0x0000007680587221 */ /* 0x040fe20000000000 */
[-C--:B------:R-:W-:Y:S02]  /*0580*/  FSEL R146, R127, R24.reuse, !P6 ;  /* 0x000000187f927208 */ /* 0x080fe40007000000 */
[----:B------:R-:W-:Y:S01]  /*0590*/  FSEL R20, RZ, 14, P3 ;  /* 0x41600000ff147808 */ /* 0x000fe20001800000 */
[----:B------:R5:W0:Y:S01]  /*05a0*/  MUFU.RCP R141, R0 ;  /* 0x00000000008d7308 */ /* 0x000a220000001000 */
[----:B------:R-:W-:Y:S01]  /*05b0*/  FSEL R117, RZ, 15, P3 ;  /* 0x41700000ff757808 */ /* 0x000fe20001800000 */
[----:B------:R-:W-:Y:S01]  /*05c0*/  FADD R89, R128, R88 ;  /* 0x0000005880597221 */ /* 0x000fe20000000000 */
[----:B------:R-:W-:Y:S01]  /*05d0*/  FSETP.GEU.AND P6, PT, R23, 1.175494350822287508e-38, PT ;  /* 0x008000001700780b */ /* 0x000fe20003fce000 */
[----:B------:R-:W-:Y:S01]  /*05e0*/  FMUL R29, R20, 16777216 ;  /* 0x4b800000141d7820 */ /* 0x000fe20000400000 */
[----:B------:R-:W-:-:S02]  /*05f0*/  FSEL R94, R127, R24, !P5 ;  /* 0x000000187f5e7208 */ /* 0x000fc40006800000 */
[-C--:B------:R-:W-:Y:S02]  /*0600*/  FSEL R120, R127, R24.reuse, !P4 ;  /* 0x000000187f787208 */ /* 0x080fe40006000000 */
[----:B------:R-:W-:Y:S01]  /*0610*/  SHF.R.S32.HI R13, RZ, 0x1f, R132 ;  /* 0x0000001fff0d7819 */ /* 0x000fe20000011484 */
[----:B-----5:R-:W-:Y:S01]  /*0620*/  FMUL R0, R23, 16777216 ;  /* 0x4b80000017007820 */ /* 0x020fe20000400000 */
[----:B------:R-:W-:Y:S01]  /*0630*/  FSETP.GEU.AND P5, PT, R20, 1.175494350822287508e-38, PT ;  /* 0x008000001400780b */ /* 0x000fe20003fae000 */
[----:B------:R-:W-:Y:S01]  /*0640*/  FADD R8, R128, R89 ;  /* 0x0000005980087221 */ /* 0x000fe20000000000 */
[----:B------:R-:W-:Y:S01]  /*0650*/  FSETP.GEU.AND P4, PT, R117, 1.175494350822287508e-38, PT ;  /* 0x008000007500780b */ /* 0x000fe20003f8e000 */
[----:B------:R-:W-:Y:S01]  /*0660*/  FMUL R15, R88, 16777216 ;  /* 0x4b800000580f7820 */ /* 0x000fe20000400000 */
[----:B------:R-:W-:Y:S01]  /*0670*/  FSEL R147, R0, R23, !P6 ;  /* 0x0000001700937208 */ /* 0x000fe20007000000 */
[----:B------:R-:W-:Y:S01]  /*0680*/  FMUL R81, R128, 16777216 ;  /* 0x4b80000080517820 */ /* 0x000fe20000400000 */
[-C--:B------:R-:W-:Y:S01]  /*0690*/  FSEL R80, R127, R24.reuse, !P6 ;  /* 0x000000187f507208 */ /* 0x080fe20007000000 */
[----:B------:R-:W-:Y:S01]  /*06a0*/  FMUL R10, R117, 16777216 ;  /* 0x4b800000750a7820 */ /* 0x000fe20000400000 */
[----:B------:R-:W-:Y:S01]  /*06b0*/  FSETP.GEU.AND P6, PT, R118, 1.175494350822287508e-38, PT ;  /* 0x008000007600780b */ /* 0x000fe20003fce000 */
[----:B------:R-:W-:Y:S01]  /*06c0*/  FADD R93, R128, R8 ;  /* 0x00000008805d7221 */ /* 0x000fe20000000000 */
[-C--:B------:R-:W-:Y:S01]  /*06d0*/  FSEL R125, R127, R24.reuse, !P5 ;  /* 0x000000187f7d7208 */ /* 0x080fe20006800000 */
[----:B------:R-:W-:Y:S01]  /*06e0*/  FMUL R28, R89, 16777216 ;  /* 0x4b800000591c7820 */ /* 0x000fe20000400000 */
[----:B------:R-:W-:-:S02]  /*06f0*/  FSEL R126, R127, R24, !P4 ;  /* 0x000000187f7e7208 */ /* 0x000fc40006000000 */
[----:B------:R-:W-:Y:S01]  /*0700*/  IADD3 R12, R136, 0x1, RZ ;  /* 0x00000001880c7810 */ /* 0x000fe20007ffe0ff */
[----:B0-----:R-:W-:Y:S01]  /*0710*/  FMUL R4, R4, R45 ;  /* 0x0000002d04047220 */ /* 0x001fe20000400000 */
[----:B------:R-:W-:Y:S01]  /*0720*/  FSEL R31, R31, R118, !P6 ;  /* 0x000000761f1f7208 */ /* 0x000fe20007000000 */
[----:B--2---:R-:W-:Y:S01]  /*0730*/  FMUL R140, R140, R43 ;  /* 0x0000002b8c8c7220 */ /* 0x004fe20000400000 */
[----:B------:R-:W-:Y:S01]  /*0740*/  FSEL R127, R127, R24, !P6 ;  /* 0x000000187f7f7208 */ /* 0x000fe20007000000 */
[----:B----4-:R-:W-:Y:S01]  /*0750*/  FMUL R138, R138, R63 ;  /* 0x0000003f8a8a7220 */ /* 0x010fe20000400000 */
[----:B------:R-:W-:Y:S01]  /*0760*/  FSETP.GEU.AND P6, PT, R88, 1.175494350822287508e-38, PT ;  /* 0x008000005800780b */ /* 0x000fe20003fce000 */
[----:B------:R-:W-:Y:S01]  /*0770*/  FADD R111, R128, R93 ;  /* 0x0000005d806f7221 */ /* 0x000fe20000000000 */
[----:B------:R-:W-:Y:S01]  /*0780*/  FSEL R29, R29, R20, !P5 ;  /* 0x000000141d1d7208 */ /* 0x000fe20006800000 */
[----:B------:R-:W-:Y:S01]  /*0790*/  FMUL R77, R77, R90 ;  /* 0x0000005a4d4d7220 */ /* 0x000fe20000400000 */
[----:B------:R-:W-:Y:S01]  /*07a0*/  SHF.L.U64.HI R0, R2, 0x1, R13 ;  /* 0x0000000102007819 */ /* 0x000fe2000001020d */
[----:B------:R-:W-:Y:S01]  /*07b0*/  FMUL R139, R139, R100 ;  /* 0x000000648b8b7220 */ /* 0x000fe20000400000 */
[----:B------:R-:W-:Y:S01]  /*07c0*/  IADD3 R36, P5, R36, c[0x0][0x160], RZ ;  /* 0x0000580024247a10 */ /* 0x000fe20007fbe0ff */
[----:B-1----:R-:W-:Y:S01]  /*07d0*/  FMUL R85, R64, R85 ;  /* 0x0000005540557220 */ /* 0x002fe20000400000 */
[----:B------:R-:W-:Y:S01]  /*07e0*/  FSEL R154, R15, R88, !P6 ;  /* 0x000000580f9a7208 */ /* 0x000fe20007000000 */
[----:B------:R-:W-:Y:S01]  /*07f0*/  FMUL R15, R8, 16777216 ;  /* 0x4b800000080f7820 */ /* 0x000fe20000400000 */
[----:B------:R-:W-:Y:S01]  /*0800*/  FSEL R121, R81, R128, !P6 ;  /* 0x0000008051797208 */ /* 0x000fe20007000000 */
[----:B------:R-:W-:Y:S01]  /*0810*/  FADD R112, R128, R111 ;  /* 0x0000006f80707221 */ /* 0x000fe20000000000 */
[----:B------:R-:W-:Y:S01]  /*0820*/  FSETP.GEU.AND P6, PT, R8, 1.175494350822287508e-38, PT ;  /* 0x008000000800780b */ /* 0x000fe20003fce000 */
[----:B------:R-:W-:Y:S01]  /*0830*/  FMUL R129, R129, R120 ;  /* 0x0000007881817220 */ /* 0x000fe20000400000 */
[----:B------:R-:W-:Y:S01]  /*0840*/  FSEL R10, R10, R117, !P4 ;  /* 0x000000750a0a7208 */ /* 0x000fe20006000000 */
[----:B------:R-:W-:Y:S01]  /*0850*/  FMUL R106, R93, 16777216 ;  /* 0x4b8000005d6a7820 */ /* 0x000fe20000400000 */
[----:B------:R-:W-:Y:S01]  /*0860*/  IADD3.X R37, R0, c[0x0][0x164], RZ, P5, !PT ;  /* 0x0000590000257a10 */ /* 0x000fe20002ffe4ff */
[----:B------:R-:W-:Y:S01]  /*0870*/  MUFU.RCP R98, R29 ;  /* 0x0000001d00627308 */ /* 0x000fe20000001000 */
[----:B------:R-:W-:-:S02]  /*0880*/  FSETP.GEU.AND P5, PT, R89, 1.175494350822287508e-38, PT ;  /* 0x008000005900780b */ /* 0x000fc40003fae000 */
[----:B------:R-:W-:Y:S01]  /*0890*/  FSEL R150, R15, R8, !P6 ;  /* 0x000000080f967208 */ /* 0x000fe20007000000 */
[----:B------:R-:W-:Y:S01]  /*08a0*/  FADD R15, R128, R112 ;  /* 0x00000070800f7221 */ /* 0x000fe20000000000 */
[----:B------:R-:W-:Y:S02]  /*08b0*/  FSEL R149, R28, R89, !P5 ;  /* 0x000000591c957208 */ /* 0x000fe40006800000 */
[CC--:B------:R-:W-:Y:S01]  /*08c0*/  FSEL R122, R81.reuse, R128.reuse, !P5 ;  /* 0x00000080517a7208 */ /* 0x0c0fe20006800000 */
[----:B------:R0:W-:Y:S01]  /*08d0*/  MUFU.RCP R105, R10 ;  /* 0x0000000a00697308 */ /* 0x0001e20000001000 */
[----:B------:R-:W-:Y:S02]  /*08e0*/  FSEL R123, R81, R128, !P6 ;  /* 0x00000080517b7208 */ /* 0x000fe40007000000 */
[----:B------:R-:W-:Y:S02]  /*08f0*/  FSETP.GEU.AND P5, PT, R93, 1.175494350822287508e-38, PT ;  /* 0x008000005d00780b */ /* 0x000fe40003fae000 */
[----:B------:R-:W-:Y:S01]  /*0900*/  FSETP.GEU.AND P6, PT, R111, 1.175494350822287508e-38, PT ;  /* 0x008000006f00780b */ /* 0x000fe20003fce000 */
[----:B------:R-:W-:Y:S01]  /*0910*/  FADD R101, R128, R15 ;  /* 0x0000000f80657221 */ /* 0x000fe20000000000 */
[----:B------:R-:W-:Y:S01]  /*0920*/  ISETP.GE.AND P1, PT, R12, 0xe10, PT ;  /* 0x00000e100c00780c */ /* 0x000fe20003f26270 */
[----:B------:R-:W-:Y:S01]  /*0930*/  FMUL R141, R141, R146 ;  /* 0x000000928d8d7220 */ /* 0x000fe20000400000 */
[----:B0-----:R-:W-:Y:S01]  /*0940*/  FMUL R10, R111, 16777216 ;  /* 0x4b8000006f0a7820 */ /* 0x001fe20000400000 */
[----:B------:R-:W-:Y:S01]  /*0950*/  FSEL R106, R106, R93, !P5 ;  /* 0x0000005d6a6a7208 */ /* 0x000fe20006800000 */
[----:B------:R-:W-:Y:S01]  /*0960*/  FMUL R29, R112, 16777216 ;  /* 0x4b800000701d7820 */ /* 0x000fe20000400000 */
[----:B------:R-:W-:Y:S01]  /*0970*/  FSEL R113, R81, R128, !P5 ;  /* 0x0000008051717208 */ /* 0x000fe20006800000 */
[----:B------:R-:W-:Y:S01]  /*0980*/  FMUL R124, R95, R124 ;  /* 0x0000007c5f7c7220 */ /* 0x000fe20000400000 */
[----:B------:R-:W-:Y:S01]  /*0990*/  FSEL R145, R10, R111, !P6 ;  /* 0x0000006f0a917208 */ /* 0x000fe20007000000 */
[----:B------:R-:W-:Y:S01]  /*09a0*/  FMUL R10, R15, 16777216 ;  /* 0x4b8000000f0a7820 */ /* 0x000fe20000400000 */
[----:B------:R-:W-:Y:S01]  /*09b0*/  FSETP.GEU.AND P5, PT, R112, 1.175494350822287508e-38, PT ;  /* 0x008000007000780b */ /* 0x000fe20003fae000 */
[----:B------:R-:W-:Y:S01]  /*09c0*/  FADD R102, R128, R101 ;  /* 0x0000006580667221 */ /* 0x000fe20000000000 */
[----:B------:R-:W-:Y:S01]  /*09d0*/  FSEL R114, R81, R128, !P6 ;  /* 0x0000008051727208 */ /* 0x000fe20007000000 */
[----:B------:R-:W-:Y:S01]  /*09e0*/  MUFU.RCP R7, R7 ;  /* 0x0000000700077308 */ /* 0x000fe20000001000 */
[----:B------:R-:W-:-:S02]  /*09f0*/  FSETP.GEU.AND P6, PT, R15, 1.175494350822287508e-38, PT ;  /* 0x008000000f00780b */ /* 0x000fc40003fce000 */
[----:B------:R-:W-:Y:S01]  /*0a00*/  FSEL R110, R29, R112, !P5 ;  /* 0x000000701d6e7208 */ /* 0x000fe20006800000 */
[----:B------:R-:W-:Y:S01]  /*0a10*/  FMUL R29, R102, 16777216 ;  /* 0x4b800000661d7820 */ /* 0x000fe20000400000 */
[----:B------:R-:W-:Y:S02]  /*0a20*/  FSEL R143, R10, R15, !P6 ;  /* 0x0000000f0a8f7208 */ /* 0x000fe40007000000 */
[----:B------:R-:W-:Y:S01]  /*0a30*/  FSEL R116, R81, R128, !P6 ;  /* 0x0000008051747208 */ /* 0x000fe20007000000 */
[----:B------:R-:W-:Y:S01]  /*0a40*/  FMUL R135, R135, R142 ;  /* 0x0000008e87877220 */ /* 0x000fe20000400000 */
[----:B------:R-:W-:Y:S01]  /*0a50*/  FSETP.GEU.AND P6, PT, R102, 1.175494350822287508e-38, PT ;  /* 0x008000006600780b */ /* 0x000fe20003fce000 */
[----:B------:R-:W-:Y:S01]  /*0a60*/  MUFU.RCP R147, R147 ;  /* 0x0000009300937308 */ /* 0x000fe20000001000 */
[----:B------:R-:W-:Y:S02]  /*0a70*/  FSEL R61, RZ, 2, P1 ;  /* 0x40000000ff3d7808 */ /* 0x000fe40000800000 */
[----:B------:R-:W-:-:S02]  /*0a80*/  FSEL R148, R29, R102, !P6 ;  /* 0x000000661d947208 */ /* 0x000fc40007000000 */
[-C--:B------:R-:W-:Y:S01]  /*0a90*/  FSEL R107, R81, R128.reuse, !P6 ;  /* 0x00000080516b7208 */ /* 0x080fe20007000000 */
[----:B------:R-:W-:Y:S01]  /*0aa0*/  FMUL R10, R101, 16777216 ;  /* 0x4b800000650a7820 */ /* 0x000fe20000400000 */
[----:B------:R-:W-:Y:S01]  /*0ab0*/  ISETP.LT.AND P6, PT, R12, 0xe10, PT ;  /* 0x00000e100c00780c */ /* 0x000fe20003fc1270 */
[----:B------:R-:W-:Y:S01]  /*0ac0*/  FADD R103, R128, R102 ;  /* 0x0000006680677221 */ /* 0x000fe20000000000 */
[----:B------:R-:W-:Y:S01]  /*0ad0*/  FSEL R115, R81, R128, !P5 ;  /* 0x0000008051737208 */ /* 0x000fe20006800000 */
[----:B------:R-:W-:Y:S01]  /*0ae0*/  FMUL R30, R61, 16777216 ;  /* 0x4b8000003d1e7820 */ /* 0x000fe20000400000 */
[----:B------:R-:W-:Y:S02]  /*0af0*/  SEL R62, RZ, 0x3f800000, !P6 ;  /* 0x3f800000ff3e7807 */ /* 0x000fe40007000000 */
[----:B------:R-:W-:Y:S01]  /*0b00*/  FSETP.GEU.AND P5, PT, R101, 1.175494350822287508e-38, PT ;  /* 0x008000006500780b */ /* 0x000fe20003fae000 */
[----:B------:R-:W-:Y:S01]  /*0b10*/  FMUL R144, R103, 16777216 ;  /* 0x4b80000067907820 */ /* 0x000fe20000400000 */
[----:B------:R-:W-:Y:S01]  /*0b20*/  FSEL R59, RZ, 4, P1 ;  /* 0x40800000ff3b7808 */ /* 0x000fe20000800000 */
[----:B------:R-:W-:Y:S01]  /*0b30*/  FMUL R151, R62, 16777216 ;  /* 0x4b8000003e977820 */ /* 0x000fe20000400000 */
[----:B------:R-:W-:-:S02]  /*0b40*/  FSETP.GEU.AND P4, PT, R61, 1.175494350822287508e-38, PT ;  /* 0x008000003d00780b */ /* 0x000fc40003f8e000 */
[----:B------:R-:W-:Y:S02]  /*0b50*/  FSEL R109, R10, R101, !P5 ;  /* 0x000000650a6d7208 */ /* 0x000fe40006800000 */
[----:B------:R-:W-:Y:S02]  /*0b60*/  FSEL R92, R81, R128, !P5 ;  /* 0x00000080515c7208 */ /* 0x000fe40006800000 */
[----:B------:R-:W-:Y:S02]  /*0b70*/  FSEL R60, RZ, 3, P1 ;  /* 0x40400000ff3c7808 */ /* 0x000fe40000800000 */
[----:B------:R-:W-:Y:S02]  /*0b80*/  FSEL R58, RZ, 5, P1 ;  /* 0x40a00000ff3a7808 */ /* 0x000fe40000800000 */
[----:B------:R-:W-:Y:S01]  /*0b90*/  FSETP.GEU.AND P5, PT, R103, 1.175494350822287508e-38, PT ;  /* 0x008000006700780b */ /* 0x000fe20003fae000 */
[----:B------:R0:W-:Y:S01]  /*0ba0*/  MUFU.RCP R96, R31 ;  /* 0x0000001f00607308 */ /* 0x0001e20000001000 */
[----:B------:R-:W-:Y:S01]  /*0bb0*/  FSEL R30, R30, R61, !P4 ;  /* 0x0000003d1e1e7208 */ /* 0x000fe20006000000 */
[----:B------:R-:W-:Y:S01]  /*0bc0*/  FMUL R10, R59, 16777216 ;  /* 0x4b8000003b0a7820 */ /* 0x000fe20000400000 */
[----:B------:R-:W-:Y:S01]  /*0bd0*/  FSEL R57, RZ, 7, P1 ;  /* 0x40e00000ff397808 */ /* 0x000fe20000800000 */
[----:B------:R-:W-:Y:S01]  /*0be0*/  FMUL R29, R60, 16777216 ;  /* 0x4b8000003c1d7820 */ /* 0x000fe20000400000 */
[----:B------:R-:W-:-:S02]  /*0bf0*/  FSEL R144, R144, R103, !P5 ;  /* 0x0000006790907208 */ /* 0x000fc40006800000 */
[----:B------:R-:W-:Y:S02]  /*0c00*/  FSEL R108, R81, R128, !P5 ;  /* 0x00000080516c7208 */ /* 0x000fe40006800000 */
[----:B------:R-:W-:Y:S01]  /*0c10*/  FSETP.GEU.AND P6, PT, R59, 1.175494350822287508e-38, PT ;  /* 0x008000003b00780b */ /* 0x000fe20003fce000 */
[----:B0-----:R-:W-:Y:S01]  /*0c20*/  FMUL R31, R58, 16777216 ;  /* 0x4b8000003a1f7820 */ /* 0x001fe20000400000 */
[----:B------:R-:W-:Y:S02]  /*0c30*/  FSEL R99, R151, R62, !P4 ;  /* 0x0000003e97637208 */ /* 0x000fe40006000000 */
[----:B------:R-:W-:Y:S02]  /*0c40*/  FSETP.GEU.AND P5, PT, R60, 1.175494350822287508e-38, PT ;  /* 0x008000003c00780b */ /* 0x000fe40003fae000 */
[----:B------:R-:W-:Y:S01]  /*0c50*/  FSETP.GEU.AND P4, PT, R58, 1.175494350822287508e-38, PT ;  /* 0x008000003a00780b */ /* 0x000fe20003f8e000 */
[----:B------:R0:W-:Y:S01]  /*0c60*/  MUFU.RCP R104, R30 ;  /* 0x0000001e00687308 */ /* 0x0001e20000001000 */
[----:B------:R-:W-:-:S02]  /*0c70*/  FSEL R10, R10, R59, !P6 ;  /* 0x0000003b0a0a7208 */ /* 0x000fc40007000000 */
[----:B------:R-:W-:Y:S02]  /*0c80*/  FSEL R78, R151, R62, !P6 ;  /* 0x0000003e974e7208 */ /* 0x000fe40007000000 */
[----:B------:R-:W-:Y:S02]  /*0c90*/  FSEL R29, R29, R60, !P5 ;  /* 0x0000003c1d1d7208 */ /* 0x000fe40006800000 */
[----:B------:R-:W-:Y:S01]  /*0ca0*/  FSEL R31, R31, R58, !P4 ;  /* 0x0000003a1f1f7208 */ /* 0x000fe20006000000 */
[C---:B0-----:R-:W-:Y:S01]  /*0cb0*/  FMUL R30, R57.reuse, 16777216 ;  /* 0x4b800000391e7820 */ /* 0x041fe20000400000 */
[----:B------:R-:W-:Y:S01]  /*0cc0*/  FSETP.GEU.AND P6, PT, R57, 1.175494350822287508e-38, PT ;  /* 0x008000003900780b */ /* 0x000fe20003fce000 */
[----:B------:R0:W1:Y:S03]  /*0cd0*/  MUFU.RCP R65, R29 ;  /* 0x0000001d00417308 */ /* 0x0000660000001000 */
[----:B------:R-:W-:-:S05]  /*0ce0*/  FSEL R70, R30, R57, !P6 ;  /* 0x000000391e467208 */ /* 0x000fca0007000000 */
[----:B------:R2:W-:Y:S01]  /*0cf0*/  MUFU.RCP R68, R31 ;  /* 0x0000001f00447308 */ /* 0x0005e20000001000 */
[----:B0-----:R-:W-:Y:S01]  /*0d00*/  CS2R R28, SRZ ;  /* 0x00000000001c7805 */ /* 0x001fe2000001ff00 */
[----:B--2---:R-:W-:-:S06]  /*0d10*/  CS2R R30, SRZ ;  /* 0x00000000001e7805 */ /* 0x004fcc000001ff00 */
[----:B------:R-:W2:Y:S01]  /*0d20*/  @!P3 LDG.E.EL.128 R28, [R36.64+0x10] ;  /* 0x00001004241cb981 */ /* 0x000ea2000c2e1d00 */
[----:B------:R-:W-:Y:S02]  /*0d30*/  FSEL R48, RZ, 6, P1 ;  /* 0x40c00000ff307808 */ /* 0x000fe40000800000 */
[----:B------:R-:W-:Y:S02]  /*0d40*/  FSEL R56, RZ, 8, P1 ;  /* 0x41000000ff387808 */ /* 0x000fe40000800000 */
[CC--:B------:R-:W-:Y:S01]  /*0d50*/  FSEL R66, R151.reuse, R62.reuse, !P5 ;  /* 0x0000003e97427208 */ /* 0x0c0fe20006800000 */
[----:B------:R-:W-:Y:S01]  /*0d60*/  FMUL R33, R48, 16777216 ;  /* 0x4b80000030217820 */ /* 0x000fe20000400000 */
[----:B------:R-:W-:Y:S01]  /*0d70*/  FSEL R55, RZ, 9, P1 ;  /* 0x41100000ff377808 */ /* 0x000fe20000800000 */
[----:B------:R-:W-:Y:S01]  /*0d80*/  FMUL R35, R56, 16777216 ;  /* 0x4b80000038237820 */ /* 0x000fe20000400000 */
[----:B------:R-:W-:Y:S02]  /*0d90*/  FSEL R97, R151, R62, !P4 ;  /* 0x0000003e97617208 */ /* 0x000fe40006000000 */
[----:B------:R-:W-:-:S02]  /*0da0*/  FSETP.GEU.AND P5, PT, R48, 1.175494350822287508e-38, PT ;  /* 0x008000003000780b */ /* 0x000fc40003fae000 */
[----:B------:R-:W-:Y:S01]  /*0db0*/  FSETP.GEU.AND P4, PT, R56, 1.175494350822287508e-38, PT ;  /* 0x008000003800780b */ /* 0x000fe20003f8e000 */
[----:B------:R0:W4:Y:S01]  /*0dc0*/  MUFU.RCP R67, R10 ;  /* 0x0000000a00437308 */ /* 0x0001220000001000 */
[----:B------:R-:W-:Y:S02]  /*0dd0*/  FSEL R53, RZ, 11, P1 ;  /* 0x41300000ff357808 */ /* 0x000fe40000800000 */
[----:B------:R-:W-:Y:S02]  /*0de0*/  FSEL R33, R33, R48, !P5 ;  /* 0x0000003021217208 */ /* 0x000fe40006800000 */
[----:B------:R-:W-:Y:S02]  /*0df0*/  FSEL R35, R35, R56, !P4 ;  /* 0x0000003823237208 */ /* 0x000fe40006000000 */
[----:B------:R-:W-:Y:S01]  /*0e00*/  FSEL R46, R151, R62, !P5 ;  /* 0x0000003e972e7208 */ /* 0x000fe20006800000 */
[----:B0-----:R-:W-:Y:S01]  /*0e10*/  FMUL R10, R55, 16777216 ;  /* 0x4b800000370a7820 */ /* 0x001fe20000400000 */
[----:B------:R-:W-:-:S02]  /*0e20*/  FSEL R54, RZ, 10, P1 ;  /* 0x41200000ff367808 */ /* 0x000fc40000800000 */
[----:B------:R-:W-:Y:S02]  /*0e30*/  FSEL R52, RZ, 12, P1 ;  /* 0x41400000ff347808 */ /* 0x000fe40000800000 */
[----:B------:R-:W-:Y:S01]  /*0e40*/  FSETP.GEU.AND P5, PT, R55, 1.175494350822287508e-38, PT ;  /* 0x008000003700780b */ /* 0x000fe20003fae000 */
[----:B------:R0:W-:Y:S01]  /*0e50*/  MUFU.RCP R69, R33 ;  /* 0x0000002100457308 */ /* 0x0001e20000001000 */
[----:B------:R-:W-:Y:S01]  /*0e60*/  FMUL R32, R53, 16777216 ;  /* 0x4b80000035207820 */ /* 0x000fe20000400000 */
[CC--:B------:R-:W-:Y:S01]  /*0e70*/  FSEL R34, R151.reuse, R62.reuse, !P4 ;  /* 0x0000003e97227208 */ /* 0x0c0fe20006000000 */
[----:B------:R-:W-:Y:S01]  /*0e80*/  FMUL R49, R52, 16777216 ;  /* 0x4b80000034317820 */ /* 0x000fe20000400000 */
[----:B------:R-:W-:Y:S02]  /*0e90*/  FSEL R10, R10, R55, !P5 ;  /* 0x000000370a0a7208 */ /* 0x000fe40006800000 */
[----:B------:R-:W-:Y:S02]  /*0ea0*/  FSEL R47, R151, R62, !P6 ;  /* 0x0000003e972f7208 */ /* 0x000fe40007000000 */
[----:B------:R5:W-:Y:S01]  /*0eb0*/  MUFU.RCP R71, R35 ;  /* 0x0000002300477308 */ /* 0x000be20000001000 */
[----:B0-----:R-:W-:Y:S01]  /*0ec0*/  FMUL R33, R54, 16777216 ;  /* 0x4b80000036217820 */ /* 0x001fe20000400000 */
[----:B------:R-:W-:-:S02]  /*0ed0*/  FSETP.GEU.AND P4, PT, R53, 1.175494350822287508e-38, PT ;  /* 0x008000003500780b */ /* 0x000fc40003f8e000 */
[----:B------:R-:W-:Y:S02]  /*0ee0*/  FSEL R51, RZ, 13, P1 ;  /* 0x41500000ff337808 */ /* 0x000fe40000800000 */
[----:B------:R-:W-:Y:S02]  /*0ef0*/  FSETP.GEU.AND P6, PT, R54, 1.175494350822287508e-38, PT ;  /* 0x008000003600780b */ /* 0x000fe40003fce000 */
[----:B-----5:R-:W-:Y:S02]  /*0f00*/  FSEL R35, R151, R62, !P5 ;  /* 0x0000003e97237208 */ /* 0x020fe40006800000 */
[----:B------:R-:W-:Y:S01]  /*0f10*/  FSETP.GEU.AND P5, PT, R52, 1.175494350822287508e-38, PT ;  /* 0x008000003400780b */ /* 0x000fe20003fae000 */
[----:B------:R0:W-:Y:S01]  /*0f20*/  MUFU.RCP R72, R10 ;  /* 0x0000000a00487308 */ /* 0x0001e20000001000 */
[----:B------:R-:W-:Y:S02]  /*0f30*/  FSEL R74, R32, R53, !P4 ;  /* 0x00000035204a7208 */ /* 0x000fe40006000000 */
[----:B------:R-:W-:-:S02]  /*0f40*/  FSEL R33, R33, R54, !P6 ;  /* 0x0000003621217208 */ /* 0x000fc40007000000 */
[----:B------:R-:W-:Y:S02]  /*0f50*/  FSEL R75, R49, R52, !P5 ;  /* 0x00000034314b7208 */ /* 0x000fe40006800000 */
[----:B------:R-:W-:Y:S01]  /*0f60*/  FSEL R32, R151, R62, !P6 ;  /* 0x0000003e97207208 */ /* 0x000fe20007000000 */
[C---:B0-----:R-:W-:Y:S01]  /*0f70*/  FMUL R10, R51.reuse, 16777216 ;  /* 0x4b800000330a7820 */ /* 0x041fe20000400000 */
[----:B------:R-:W-:Y:S02]  /*0f80*/  FSETP.GEU.AND P6, PT, R51, 1.175494350822287508e-38, PT ;  /* 0x008000003300780b */ /* 0x000fe40003fce000 */
[----:B------:R-:W-:Y:S02]  /*0f90*/  FSEL R49, RZ, 15, P1 ;  /* 0x41700000ff317808 */ /* 0x000fe40000800000 */
[----:B------:R-:W-:Y:S02]  /*0fa0*/  ISETP.LT.AND P0, PT, R12, 0xe10, !P0 ;  /* 0x00000e100c00780c */ /* 0x000fe40004701270 */
[----:B------:R-:W-:Y:S01]  /*0fb0*/  FSEL R79, R10, R51, !P6 ;  /* 0x000000330a4f7208 */ /* 0x000fe20007000000 */
[----:B------:R-:W-:Y:S01]  /*0fc0*/  FMUL R82, R49, 16777216 ;  /* 0x4b80000031527820 */ /* 0x000fe20000400000 */
[----:B------:R-:W-:-:S02]  /*0fd0*/  FSEL R44, RZ, 16, P1 ;  /* 0x41800000ff2c7808 */ /* 0x000fc40000800000 */
[----:B------:R-:W-:Y:S02]  /*0fe0*/  FSEL R119, RZ, 1, !P0 ;  /* 0x3f800000ff777808 */ /* 0x000fe40004000000 */
[-C--:B------:R-:W-:Y:S02]  /*0ff0*/  FSEL R10, R151, R62.reuse, !P5 ;  /* 0x0000003e970a7208 */ /* 0x080fe40006800000 */
[----:B------:R-:W-:Y:S01]  /*1000*/  FSETP.GEU.AND P5, PT, R49, 1.175494350822287508e-38, PT ;  /* 0x008000003100780b */ /* 0x000fe20003fae000 */
[----:B------:R-:W-:Y:S01]  /*1010*/  FADD R45, R119, R44 ;  /* 0x0000002c772d7221 */ /* 0x000fe20000000000 */
[----:B------:R-:W-:Y:S02]  /*1020*/  FMUL R87, R44, 16777216 ;  /* 0x4b8000002c577820 */ /* 0x000fe40000400000 */
[----:B------:R-:W-:Y:S02]  /*1030*/  FSEL R86, R82, R49, !P5 ;  /* 0x0000003152567208 */ /* 0x000fe40006800000 */
[----:B------:R-:W-:Y:S01]  /*1040*/  FSEL R82, R151, R62, !P6 ;  /* 0x0000003e97527208 */ /* 0x000fe20007000000 */
[----:B------:R-:W-:Y:S01]  /*1050*/  FADD R43, R119, R45 ;  /* 0x0000002d772b7221 */ /* 0x000fe20000000000 */
[----:B------:R-:W-:-:S02]  /*1060*/  FSETP.GEU.AND P6, PT, R44, 1.175494350822287508e-38, PT ;  /* 0x008000002c00780b */ /* 0x000fc40003fce000 */
[----:B------:R-:W-:Y:S01]  /*1070*/  FSEL R50, RZ, 14, P1 ;  /* 0x41600000ff327808 */ /* 0x000fe20000800000 */
[----:B------:R0:W-:Y:S01]  /*1080*/  MUFU.RCP R73, R33 ;  /* 0x0000002100497308 */ /* 0x0001e20000001000 */
[----:B------:R-:W-:Y:S01]  /*1090*/  FSEL R87, R87, R44, !P6 ;  /* 0x0000002c57577208 */ /* 0x000fe20007000000 */
[----:B------:R-:W-:-:S06]  /*10a0*/  FADD R63, R119, R43 ;  /* 0x0000002b773f7221 */ /* 0x000fcc0000000000 */
[----:B------:R-:W5:Y:S01]  /*10b0*/  MUFU.RCP R70, R70 ;  /* 0x0000004600467308 */ /* 0x000f620000001000 */
[----:B0-----:R-:W-:Y:S02]  /*10c0*/  FSEL R33, R151, R62, !P4 ;  /* 0x0000003e97217208 */ /* 0x001fe40006000000 */
[----:B------:R-:W-:Y:S01]  /*10d0*/  FSETP.GEU.AND P4, PT, R50, 1.175494350822287508e-38, PT ;  /* 0x008000003200780b */ /* 0x000fe20003f8e000 */
[----:B------:R-:W-:-:S04]  /*10e0*/  FADD R64, R119, R63 ;  /* 0x0000003f77407221 */ /* 0x000fc80000000000 */
[----:B------:R-:W0:Y:S01]  /*10f0*/  MUFU.RCP R75, R75 ;  /* 0x0000004b004b7308 */ /* 0x000e220000001000 */
[----:B------:R-:W-:Y:S01]  /*1100*/  FSEL R100, R151, R62, !P4 ;  /* 0x0000003e97647208 */ /* 0x000fe20006000000 */
[----:B------:R-:W-:Y:S01]  /*1110*/  FMUL R120, R63, 16777216 ;  /* 0x4b8000003f787820 */ /* 0x000fe20000400000 */
[----:B-1----:R-:W-:-:S05]  /*1120*/  FMUL R65, R65, R66 ;  /* 0x0000004241417220 */ /* 0x002fca0000400000 */
[----:B------:R1:W-:Y:S01]  /*1130*/  MUFU.RCP R90, R87 ;  /* 0x00000057005a7308 */ /* 0x0003e20000001000 */
[----:B------:R-:W-:-:S07]  /*1140*/  FADD R66, R119, R64 ;  /* 0x0000004077427221 */ /* 0x000fce0000000000 */
[----:B------:R-:W3:Y:S01]  /*1150*/  MUFU.RCP R74, R74 ;  /* 0x0000004a004a7308 */ /* 0x000ee20000001000 */
[CC--:B-1----:R-:W-:Y:S02]  /*1160*/  FSEL R87, R151.reuse, R62.reuse, !P5 ;  /* 0x0000003e97577208 */ /* 0x0c2fe40006800000 */
[----:B------:R-:W-:Y:S02]  /*1170*/  FSEL R151, R151, R62, !P6 ;  /* 0x0000003e97977208 */ /* 0x000fe40007000000 */
[----:B------:R-:W-:Y:S01]  /*1180*/  FSETP.GEU.AND P6, PT, R63, 1.175494350822287508e-38, PT ;  /* 0x008000003f00780b */ /* 0x000fe20003fce000 */
[----:B----4-:R-:W-:Y:S01]  /*1190*/  FMUL R67, R67, R78 ;  /* 0x0000004e43437220 */ /* 0x010fe20000400000 */
[C---:B------:R-:W-:Y:S02]  /*11a0*/  FADD R78, R119.reuse, R66 ;  /* 0x00000042774e7221 */ /* 0x040fe40000000000 */
[----:B------:R-:W-:Y:S01]  /*11b0*/  FSEL R146, R120, R63, !P6 ;  /* 0x0000003f78927208 */ /* 0x000fe20007000000 */
[----:B------:R-:W-:Y:S01]  /*11c0*/  FMUL R120, R119, 16777216 ;  /* 0x4b80000077787820 */ /* 0x000fe20000400000 */
[----:B-----5:R-:W-:Y:S01]  /*11d0*/  FMUL R70, R70, R47 ;  /* 0x0000002f46467220 */ /* 0x020fe20000400000 */
[----:B------:R-:W-:Y:S01]  /*11e0*/  FMUL R47, R78, 16777216 ;  /* 0x4b8000004e2f7820 */ /* 0x000fe20000400000 */
[----:B------:R1:W-:Y:S01]  /*11f0*/  MUFU.RCP R95, R146 ;  /* 0x00000092005f7308 */ /* 0x0003e20000001000 */
[----:B0-----:R-:W-:Y:S01]  /*1200*/  FMUL R75, R75, R10 ;  /* 0x0000000a4b4b7220 */ /* 0x001fe20000400000 */
[----:B------:R-:W-:Y:S01]  /*1210*/  IMAD.IADD R10, R5, 0x1, R132 ;  /* 0x00000001050a7824 */ /* 0x000fe200078e0284 */
[----:B------:R-:W-:Y:S01]  /*1220*/  FMUL R125, R98, R125 ;  /* 0x0000007d627d7220 */ /* 0x000fe20000400000 */
[----:B------:R-:W-:Y:S01]  /*1230*/  FMUL R71, R71, R34 ;  /* 0x0000002247477220 */ /* 0x000fe20000400000 */
[----:B------:R-:W-:Y:S01]  /*1240*/  FMUL R72, R72, R35 ;  /* 0x0000002348487220 */ /* 0x000fe20000400000 */
[----:B-1----:R-:W-:-:S02]  /*1250*/  FSEL R146, R120, R119, !P6 ;  /* 0x0000007778927208 */ /* 0x002fc40007000000 */
[----:B------:R-:W-:Y:S01]  /*1260*/  FSETP.GEU.AND P6, PT, R78, 1.175494350822287508e-38, PT ;  /* 0x008000004e00780b */ /* 0x000fe20003fce000 */
[----:B------:R-:W-:Y:S01]  /*1270*/  FMUL R73, R73, R32 ;  /* 0x0000002049497220 */ /* 0x000fe20000400000 */
[----:B---3--:R-:W-:Y:S01]  /*1280*/  FMUL R74, R74, R33 ;  /* 0x000000214a4a7220 */ /* 0x008fe20000400000 */
[----:B------:R-:W-:Y:S01]  /*1290*/  FMUL R69, R69, R46 ;  /* 0x0000002e45457220 */ /* 0x000fe20000400000 */
[----:B------:R-:W-:Y:S01]  /*12a0*/  CS2R R32, SRZ ;  /* 0x0000000000207805 */ /* 0x000fe2000001ff00 */
[----:B------:R-:W-:Y:S01]  /*12b0*/  CS2R R34, SRZ ;  /* 0x0000000000227805 */ /* 0x000fe2000001ff00 */
[----:B------:R-:W-:Y:S01]  /*12c0*/  FSEL R98, R47, R78, !P6 ;  /* 0x0000004e2f627208 */ /* 0x000fe20007000000 */
[----:B------:R-:W-:-:S05]  /*12d0*/  IMAD.WIDE R46, R10, R9, c[0x0][0x160] ;  /* 0x000058000a2e7625 */ /* 0x000fca00078e0209 */
[----:B------:R-:W3:Y:S01]  /*12e0*/  @P2 LDG.E.EL.128 R32, [R46.64] ;  /* 0x000000042e202981 */ /* 0x000ee2000c2e1d00 */
[----:B------:R-:W-:Y:S01]  /*12f0*/  FMUL R83, R50, 16777216 ;  /* 0x4b80000032537820 */ /* 0x000fe20000400000 */
[C---:B------:R-:W-:Y:S01]  /*1300*/  FMUL R142, R43.reuse, 16777216 ;  /* 0x4b8000002b8e7820 */ /* 0x040fe20000400000 */
[----:B------:R-:W-:Y:S01]  /*1310*/  FSETP.GEU.AND P5, PT, R43, 1.175494350822287508e-38, PT ;  /* 0x008000002b00780b */ /* 0x000fe20003fae000 */
[----:B------:R-:W0:Y:S02]  /*1320*/  MUFU.RCP R79, R79 ;  /* 0x0000004f004f7308 */ /* 0x000e240000001000 */
[----:B------:R-:W-:Y:S01]  /*1330*/  FSEL R83, R83, R50, !P4 ;  /* 0x0000003253537208 */ /* 0x000fe20006000000 */
[----:B------:R-:W-:Y:S01]  /*1340*/  FMUL R126, R105, R126 ;  /* 0x0000007e697e7220 */ /* 0x000fe20000400000 */
[----:B------:R-:W-:Y:S01]  /*1350*/  FSEL R142, R142, R43, !P5 ;  /* 0x0000002b8e8e7208 */ /* 0x000fe20006800000 */
[----:B------:R-:W-:Y:S01]  /*1360*/  FMUL R68, R68, R97 ;  /* 0x0000006144447220 */ /* 0x000fe20000400000 */
[----:B------:R-:W-:Y:S01]  /*1370*/  FSEL R105, R120, R119, !P5 ;  /* 0x0000007778697208 */ /* 0x000fe20006800000 */
[C---:B------:R-:W-:Y:S01]  /*1380*/  FMUL R97, R66.reuse, 16777216 ;  /* 0x4b80000042617820 */ /* 0x040fe20000400000 */
[----:B------:R-:W1:Y:S01]  /*1390*/  MUFU.RCP R86, R86 ;  /* 0x0000005600567308 */ /* 0x000e620000001000 */
[----:B------:R-:W-:Y:S01]  /*13a0*/  FMUL R7, R7, R94 ;  /* 0x0000005e07077220 */ /* 0x000fe20000400000 */
[----:B------:R-:W-:Y:S01]  /*13b0*/  FSETP.GEU.AND P5, PT, R66, 1.175494350822287508e-38, PT ;  /* 0x008000004200780b */ /* 0x000fe20003fae000 */
[----:B------:R-:W-:-:S05]  /*13c0*/  FMUL R152, R45, 16777216 ;  /* 0x4b8000002d987820 */ /* 0x000fca0000400000 */
[----:B------:R-:W4:Y:S01]  /*13d0*/  MUFU.RCP R94, R142 ;  /* 0x0000008e005e7308 */ /* 0x000f220000001000 */
[----:B------:R-:W-:Y:S02]  /*13e0*/  FSEL R97, R97, R66, !P5 ;  /* 0x0000004261617208 */ /* 0x000fe40006800000 */
[----:B------:R-:W-:-:S05]  /*13f0*/  FSETP.GEU.AND P4, PT, R45, 1.175494350822287508e-38, PT ;  /* 0x008000002d00780b */ /* 0x000fca0003f8e000 */
[----:B------:R-:W5:Y:S01]  /*1400*/  MUFU.RCP R83, R83 ;  /* 0x0000005300537308 */ /* 0x000f620000001000 */
[----:B0-----:R-:W-:Y:S01]  /*1410*/  FMUL R79, R79, R82 ;  /* 0x000000524f4f7220 */ /* 0x001fe20000400000 */
[----:B------:R-:W-:-:S06]  /*1420*/  FSEL R91, R152, R45, !P4 ;  /* 0x0000002d985b7208 */ /* 0x000fcc0006000000 */
[----:B------:R-:W0:Y:S01]  /*1430*/  MUFU.RCP R149, R149 ;  /* 0x0000009500957308 */ /* 0x000e220000001000 */
[----:B------:R-:W-:Y:S01]  /*1440*/  FMUL R80, R147, R80 ;  /* 0x0000005093507220 */ /* 0x000fe20000400000 */
[----:B------:R-:W-:Y:S01]  /*1450*/  FADD R82, R119, R78 ;  /* 0x0000004e77527221 */ /* 0x000fe20000000000 */
[----:B------:R-:W-:-:S05]  /*1460*/  FSEL R152, R120, R119, !P4 ;  /* 0x0000007778987208 */ /* 0x000fca0006000000 */
[----:B------:R-:W0:Y:S01]  /*1470*/  MUFU.RCP R106, R106 ;  /* 0x0000006a006a7308 */ /* 0x000e220000001000 */
[C---:B------:R-:W-:Y:S01]  /*1480*/  FMUL R147, R64.reuse, 16777216 ;  /* 0x4b80000040937820 */ /* 0x040fe20000400000 */
[----:B------:R-:W-:Y:S01]  /*1490*/  FSETP.GEU.AND P4, PT, R64, 1.175494350822287508e-38, PT ;  /* 0x008000004000780b */ /* 0x000fe20003f8e000 */
[----:B-1----:R-:W-:-:S05]  /*14a0*/  FMUL R86, R86, R87 ;  /* 0x0000005756567220 */ /* 0x002fca0000400000 */
[----:B------:R-:W1:Y:S01]  /*14b0*/  MUFU.RCP R97, R97 ;  /* 0x0000006100617308 */ /* 0x000e620000001000 */
[----:B------:R-:W-:Y:S01]  /*14c0*/  FADD R87, R119, R82 ;  /* 0x0000005277577221 */ /* 0x000fe20000000000 */
[----:B------:R-:W-:-:S06]  /*14d0*/  FSEL R147, R147, R64, !P4 ;  /* 0x0000004093937208 */ /* 0x000fcc0006000000 */
[----:B------:R-:W1:Y:S01]  /*14e0*/  MUFU.RCP R145, R145 ;  /* 0x0000009100917308 */ /* 0x000e620000001000 */
[----:B----4-:R-:W-:Y:S01]  /*14f0*/  FMUL R94, R94, R105 ;  /* 0x000000695e5e7220 */ /* 0x010fe20000400000 */
[----:B-----5:R-:W-:Y:S01]  /*1500*/  FMUL R83, R83, R100 ;  /* 0x0000006453537220 */ /* 0x020fe20000400000 */
[----:B------:R-:W-:Y:S01]  /*1510*/  FADD R105, R128, R103 ;  /* 0x0000006780697221 */ /* 0x000fe20000000000 */
[----:B------:R-:W-:Y:S01]  /*1520*/  FSEL R142, R120, R119, !P5 ;  /* 0x00000077788e7208 */ /* 0x000fe20006800000 */
[C---:B------:R-:W-:Y:S01]  /*1530*/  FMUL R100, R87.reuse, 16777216 ;  /* 0x4b80000057647820 */ /* 0x040fe20000400000 */
[----:B------:R-:W-:Y:S01]  /*1540*/  FMUL R127, R96, R127 ;  /* 0x0000007f607f7220 */ /* 0x000fe20000400000 */
[----:B------:R-:W-:Y:S01]  /*1550*/  FSETP.GEU.AND P5, PT, R87, 1.175494350822287508e-38, PT ;  /* 0x008000005700780b */ /* 0x000fe20003fae000 */
[----:B------:R-:W4:Y:S01]  /*1560*/  MUFU.RCP R109, R109 ;  /* 0x0000006d006d7308 */ /* 0x000f220000001000 */
[----:B------:R-:W-:Y:S01]  /*1570*/  FMUL R104, R104, R99 ;  /* 0x0000006368687220 */ /* 0x000fe20000400000 */
[----:B0-----:R-:W-:Y:S01]  /*1580*/  FMUL R122, R149, R122 ;  /* 0x0000007a957a7220 */ /* 0x001fe20000400000 */
[----:B------:R-:W-:Y:S01]  /*1590*/  FMUL R95, R95, R146 ;  /* 0x000000925f5f7220 */ /* 0x000fe20000400000 */
[----:B------:R-:W-:Y:S01]  /*15a0*/  FMUL R99, R82, 16777216 ;  /* 0x4b80000052637820 */ /* 0x000fe20000400000 */
[----:B------:R-:W-:Y:S01]  /*15b0*/  FSEL R149, R120, R119, !P6 ;  /* 0x0000007778957208 */ /* 0x000fe20007000000 */
[----:B------:R-:W-:-:S02]  /*15c0*/  FMUL R146, R105, 16777216 ;  /* 0x4b80000069927820 */ /* 0x000fc40000400000 */
[----:B------:R0:W-:Y:S01]  /*15d0*/  MUFU.RCP R96, R147 ;  /* 0x0000009300607308 */ /* 0x0001e20000001000 */
[----:B------:R-:W-:Y:S01]  /*15e0*/  FMUL R113, R106, R113 ;  /* 0x000000716a717220 */ /* 0x000fe20000400000 */
[----:B------:R-:W-:Y:S01]  /*15f0*/  FSETP.GEU.AND P6, PT, R105, 1.175494350822287508e-38, PT ;  /* 0x008000006900780b */ /* 0x000fe20003fce000 */
[----:B------:R-:W-:Y:S01]  /*1600*/  FADD R106, R128, R105 ;  /* 0x00000069806a7221 */ /* 0x000fe20000000000 */
[----:B------:R-:W-:Y:S01]  /*1610*/  FSEL R100, R100, R87, !P5 ;  /* 0x0000005764647208 */ /* 0x000fe20006800000 */
[----:B-1----:R-:W-:Y:S01]  /*1620*/  FMUL R97, R97, R142 ;  /* 0x0000008e61617220 */ /* 0x002fe20000400000 */
[----:B0-----:R-:W-:Y:S02]  /*1630*/  FSEL R147, R120, R119, !P4 ;  /* 0x0000007778937208 */ /* 0x001fe40006000000 */
[----:B------:R-:W0:Y:S01]  /*1640*/  MUFU.RCP R143, R143 ;  /* 0x0000008f008f7308 */ /* 0x000e220000001000 */
[----:B------:R-:W-:Y:S01]  /*1650*/  FSETP.GEU.AND P4, PT, R82, 1.175494350822287508e-38, PT ;  /* 0x008000005200780b */ /* 0x000fe20003f8e000 */
[----:B------:R-:W-:Y:S01]  /*1660*/  FMUL R114, R145, R114 ;  /* 0x0000007291727220 */ /* 0x000fe20000400000 */
[----:B------:R-:W-:Y:S01]  /*1670*/  FSEL R142, R146, R105, !P6 ;  /* 0x00000069928e7208 */ /* 0x000fe20007000000 */
[----:B------:R-:W-:Y:S01]  /*1680*/  FMUL R145, R106, 16777216 ;  /* 0x4b8000006a917820 */ /* 0x000fe20000400000 */
[----:B------:R-:W-:-:S02]  /*1690*/  FSEL R99, R99, R82, !P4 ;  /* 0x0000005263637208 */ /* 0x000fc40006000000 */
[----:B------:R-:W-:Y:S01]  /*16a0*/  FSEL R146, R120, R119, !P4 ;  /* 0x0000007778927208 */ /* 0x000fe20006000000 */
[----:B------:R-:W1:Y:S01]  /*16b0*/  MUFU.RCP R110, R110 ;  /* 0x0000006e006e7308 */ /* 0x000e620000001000 */
[----:B------:R-:W-:Y:S01]  /*16c0*/  FSETP.GEU.AND P4, PT, R106, 1.175494350822287508e-38, PT ;  /* 0x008000006a00780b */ /* 0x000fe20003f8e000 */
[----:B----4-:R-:W-:-:S03]  /*16d0*/  FMUL R92, R109, R92 ;  /* 0x0000005c6d5c7220 */ /* 0x010fc60000400000 */
[----:B------:R-:W-:-:S03]  /*16e0*/  FSEL R145, R145, R106, !P4 ;  /* 0x0000006a91917208 */ /* 0x000fc60006000000 */
[----:B------:R-:W4:Y:S01]  /*16f0*/  MUFU.RCP R100, R100 ;  /* 0x0000006400647308 */ /* 0x000f220000001000 */
[----:B------:R-:W-:-:S07]  /*1700*/  PRMT R109, R16, 0x7632, R109 ;  /* 0x00007632106d7816 */ /* 0x000fce000000006d */
[----:B------:R-:W5:Y:S01]  /*1710*/  MUFU.RCP R99, R99 ;  /* 0x0000006300637308 */ /* 0x000f620000001000 */
[----:B0-----:R-:W-:Y:S01]  /*1720*/  FMUL R116, R143, R116 ;  /* 0x000000748f747220 */ /* 0x001fe20000400000 */
[----:B------:R-:W-:Y:S01]  /*1730*/  FSEL R143, R120, R119, !P5 ;  /* 0x00000077788f7208 */ /* 0x000fe20006800000 */
[----:B------:R-:W-:Y:S02]  /*1740*/  IMAD.U32 R16, R16, 0x10000, RZ ;  /* 0x0001000010107824 */ /* 0x000fe400078e00ff */
[----:B------:R-:W-:-:S03]  /*1750*/  IMAD.U32 R109, R109, 0x10000, RZ ;  /* 0x000100006d6d7824 */ /* 0x000fc600078e00ff */
[----:B------:R-:W0:Y:S01]  /*1760*/  MUFU.RCP R145, R145 ;  /* 0x0000009100917308 */ /* 0x000e220000001000 */
[----:B-1----:R-:W-:Y:S01]  /*1770*/  FMUL R115, R110, R115 ;  /* 0x000000736e737220 */ /* 0x002fe20000400000 */
[----:B----4-:R-:W-:Y:S01]  /*1780*/  FMUL R100, R100, R143 ;  /* 0x0000008f64647220 */ /* 0x010fe20000400000 */
[----:B------:R-:W-:Y:S02]  /*1790*/  FSETP.NEU.AND P5, PT, R76, RZ, PT ;  /* 0x000000ff4c00720b */ /* 0x000fe40003fad000 */
[----:B------:R-:W-:Y:S02]  /*17a0*/  FSEL R143, R16, RZ, !P3 ;  /* 0x000000ff108f7208 */ /* 0x000fe40005800000 */
[----:B------:R-:W-:Y:S01]  /*17b0*/  FSEL R110, R109, RZ, !P3 ;  /* 0x000000ff6d6e7208 */ /* 0x000fe20005800000 */
[----:B-----5:R-:W-:Y:S01]  /*17c0*/  FMUL R99, R99, R146 ;  /* 0x0000009263637220 */ /* 0x020fe20000400000 */
[----:B------:R-:W-:Y:S01]  /*17d0*/  FMUL R96, R96, R147 ;  /* 0x0000009360607220 */ /* 0x000fe20000400000 */
[----:B------:R-:W-:Y:S01]  /*17e0*/  FSEL R146, R81, R128, !P4 ;  /* 0x0000008051927208 */ /* 0x000fe20006000000 */
[----:B------:R-:W-:Y:S01]  /*17f0*/  IMAD.U32 R16, R17, 0x10000, RZ ;  /* 0x0001000011107824 */ /* 0x000fe200078e00ff */
[----:B------:R1:W-:Y:S01]  /*1800*/  MUFU.RCP R147, R144 ;  /* 0x0000009000937308 */ /* 0x0003e20000001000 */
[----:B------:R-:W-:-:S02]  /*1810*/  FSEL R4, R4, RZ, P5 ;  /* 0x000000ff04047208 */ /* 0x000fc40002800000 */
[----:B------:R-:W-:Y:S02]  /*1820*/  PRMT R17, R17, 0x7632, R17 ;  /* 0x0000763211117816 */ /* 0x000fe40000000011 */
[----:B------:R-:W-:Y:S01]  /*1830*/  FSEL R16, R16, RZ, !P3 ;  /* 0x000000ff10107208 */ /* 0x000fe20005800000 */
[----:B-1----:R-:W-:Y:S01]  /*1840*/  FADD R144, -R143, R110 ;  /* 0x0000006e8f907221 */ /* 0x002fe20000000100 */
[----:B0-----:R-:W-:Y:S01]  /*1850*/  FMUL R110, R145, R146 ;  /* 0x00000092916e7220 */ /* 0x001fe20000400000 */
[----:B------:R-:W-:Y:S02]  /*1860*/  FSETP.NEU.AND P4, PT, R25, RZ, PT ;  /* 0x000000ff1900720b */ /* 0x000fe40003f8d000 */
[C---:B------:R-:W-:Y:S01]  /*1870*/  FMUL R145, R144.reuse, R144 ;  /* 0x0000009090917220 */ /* 0x040fe20000400000 */
[----:B------:R-:W-:Y:S01]  /*1880*/  FFMA R143, R144, R4, R143 ;  /* 0x00000004908f7223 */ /* 0x000fe2000000008f */
[----:B------:R-:W-:Y:S02]  /*1890*/  IMAD.U32 R17, R17, 0x10000, RZ ;  /* 0x0001000011117824 */ /* 0x000fe400078e00ff */
[----:B------:R-:W-:Y:S01]  /*18a0*/  FMUL R145, R24, R145 ;  /* 0x0000009118917220 */ /* 0x000fe20000400000 */
[----:B------:R-:W-:Y:S01]  /*18b0*/  FADD R16, R16, -R143 ;  /* 0x8000008f10107221 */ /* 0x000fe20000000000 */
[----:B------:R-:W-:-:S02]  /*18c0*/  FSEL R24, R77, RZ, P4 ;  /* 0x000000ff4d187208 */ /* 0x000fc40002000000 */
[----:B------:R-:W-:Y:S01]  /*18d0*/  FSETP.NEU.AND P4, PT, R27, RZ, PT ;  /* 0x000000ff1b00720b */ /* 0x000fe20003f8d000 */
[C---:B------:R-:W-:Y:S01]  /*18e0*/  FMUL R77, R16.reuse, R16 ;  /* 0x00000010104d7220 */ /* 0x040fe20000400000 */
[----:B------:R-:W-:Y:S01]  /*18f0*/  FSEL R17, R17, RZ, !P3 ;  /* 0x000000ff11117208 */ /* 0x000fe20005800000 */
[----:B------:R-:W-:Y:S01]  /*1900*/  FFMA R16, R16, R24, R143 ;  /* 0x0000001810107223 */ /* 0x000fe2000000008f */
[----:B------:R-:W-:Y:S01]  /*1910*/  FFMA R145, R4, R145, RZ ;  /* 0x0000009104917223 */ /* 0x000fe200000000ff */
[----:B------:R-:W-:Y:S01]  /*1920*/  FMUL R77, R76, R77 ;  /* 0x0000004d4c4d7220 */ /* 0x000fe20000400000 */
[C---:B------:R-:W-:Y:S01]  /*1930*/  IMAD.U32 R4, R18.reuse, 0x10000, RZ ;  /* 0x0001000012047824 */ /* 0x040fe200078e00ff */
[----:B------:R-:W-:Y:S01]  /*1940*/  FSEL R76, R139, RZ, P4 ;  /* 0x000000ff8b4c7208 */ /* 0x000fe20002000000 */
[----:B------:R-:W-:Y:S01]  /*1950*/  FADD R17, R17, -R16 ;  /* 0x8000001011117221 */ /* 0x000fe20000000000 */
[----:B------:R-:W-:Y:S02]  /*1960*/  PRMT R18, R18, 0x7632, R18 ;  /* 0x0000763212127816 */ /* 0x000fe40000000012 */
[----:B------:R-:W-:Y:S01]  /*1970*/  FSETP.NEU.AND P4, PT, R26, RZ, PT ;  /* 0x000000ff1a00720b */ /* 0x000fe20003f8d000 */
[C---:B------:R-:W-:Y:S01]  /*1980*/  FFMA R139, R17.reuse, R76, R16 ;  /* 0x0000004c118b7223 */ /* 0x040fe20000000010 */
[----:B------:R-:W-:Y:S01]  /*1990*/  FSEL R4, R4, RZ, !P3 ;  /* 0x000000ff04047208 */ /* 0x000fe20005800000 */
[----:B------:R-:W-:Y:S01]  /*19a0*/  IMAD.U32 R18, R18, 0x10000, RZ ;  /* 0x0001000012127824 */ /* 0x000fe200078e00ff */
[----:B------:R-:W-:Y:S01]  /*19b0*/  FSEL R140, R140, RZ, P4 ;  /* 0x000000ff8c8c7208 */ /* 0x000fe20002000000 */
[----:B------:R-:W-:-:S02]  /*19c0*/  FMUL R16, R17, R17 ;  /* 0x0000001111107220 */ /* 0x000fc40000400000 */
[----:B------:R-:W-:Y:S01]  /*19d0*/  FADD R4, R4, -R139 ;  /* 0x8000008b04047221 */ /* 0x000fe20000000000 */
[----:B------:R-:W-:Y:S01]  /*19e0*/  FSEL R18, R18, RZ, !P3 ;  /* 0x000000ff12127208 */ /* 0x000fe20005800000 */
[----:B------:R-:W0:Y:S01]  /*19f0*/  MUFU.RCP R142, R142 ;  /* 0x0000008e008e7308 */ /* 0x000e220000001000 */
[----:B------:R-:W-:Y:S01]  /*1a00*/  FFMA R77, R24, R77, R145 ;  /* 0x0000004d184d7223 */ /* 0x000fe20000000091 */
[C---:B------:R-:W-:Y:S01]  /*1a10*/  FFMA R139, R4.reuse, R140, R139 ;  /* 0x0000008c048b7223 */ /* 0x040fe2000000008b */
[----:B------:R-:W-:Y:S01]  /*1a20*/  FMUL R16, R25, R16 ;  /* 0x0000001019107220 */ /* 0x000fe20000400000 */
[----:B------:R-:W-:Y:S01]  /*1a30*/  FMUL R4, R4, R4 ;  /* 0x0000000404047220 */ /* 0x000fe20000400000 */
[----:B------:R-:W-:Y:S01]  /*1a40*/  FSETP.NEU.AND P4, PT, R137, RZ, PT ;  /* 0x000000ff8900720b */ /* 0x000fe20003f8d000 */
[----:B------:R-:W-:Y:S01]  /*1a50*/  FADD R18, R18, -R139 ;  /* 0x8000008b12127221 */ /* 0x000fe20000000000 */
[----:B------:R-:W-:Y:S01]  /*1a60*/  FFMA R77, R76, R16, R77 ;  /* 0x000000104c4d7223 */ /* 0x000fe2000000004d */
[----:B------:R-:W-:Y:S01]  /*1a70*/  FMUL R4, R27, R4 ;  /* 0x000000041b047220 */ /* 0x000fe20000400000 */
[----:B------:R-:W-:-:S02]  /*1a80*/  LOP3.LUT R143, R133, 0x808, RZ, 0xfc, !PT ;  /* 0x00000808858f7812 */ /* 0x000fc400078efcff */
[----:B------:R-:W-:Y:S01]  /*1a90*/  FSEL R17, R141, RZ, P4 ;  /* 0x000000ff8d117208 */ /* 0x000fe20002000000 */
[----:B------:R-:W-:Y:S01]  /*1aa0*/  FMUL R25, R18, R18 ;  /* 0x0000001212197220 */ /* 0x000fe20000400000 */
[----:B------:R-:W-:Y:S01]  /*1ab0*/  FFMA R140, R140, R4, R77 ;  /* 0x000000048c8c7223 */ /* 0x000fe2000000004d */
[----:B------:R-:W-:Y:S01]  /*1ac0*/  PRMT R16, R19, 0x7632, R16 ;  /* 0x0000763213107816 */ /* 0x000fe20000000010 */
[----:B------:R-:W-:Y:S01]  /*1ad0*/  IMAD.IADD R4, R143, 0x1, R132 ;  /* 0x000000018f047824 */ /* 0x000fe200078e0284 */
[----:B------:R-:W-:Y:S01]  /*1ae0*/  FFMA R18, R18, R17, R139 ;  /* 0x0000001112127223 */ /* 0x000fe2000000008b */
[----:B------:R-:W-:Y:S01]  /*1af0*/  IMAD.U32 R19, R19, 0x10000, RZ ;  /* 0x0001000013137824 */ /* 0x000fe200078e00ff */
[----:B------:R-:W-:Y:S01]  /*1b00*/  FSEL R109, R81, R128, !P6 ;  /* 0x00000080516d7208 */ /* 0x000fe20007000000 */
[----:B------:R-:W-:Y:S01]  /*1b10*/  FMUL R139, R26, R25 ;  /* 0x000000191a8b7220 */ /* 0x000fe20000400000 */
[----:B------:R-:W-:Y:S01]  /*1b20*/  FADD R141, R128, R106 ;  /* 0x0000006a808d7221 */ /* 0x000fe20000000000 */
[----:B------:R-:W-:Y:S01]  /*1b30*/  CS2R R24, SRZ ;  /* 0x0000000000187805 */ /* 0x000fe2000001ff00 */
[----:B------:R-:W-:Y:S01]  /*1b40*/  CS2R R26, SRZ ;  /* 0x00000000001a7805 */ /* 0x000fe2000001ff00 */
[----:B------:R-:W-:Y:S01]  /*1b50*/  IMAD.WIDE R76, R4, R9, c[0x0][0x160] ;  /* 0x00005800044c7625 */ /* 0x000fe200078e0209 */
[----:B------:R-:W-:Y:S01]  /*1b60*/  FSETP.NEU.AND P4, PT, R134, RZ, PT ;  /* 0x000000ff8600720b */ /* 0x000fe20003f8d000 */
[----:B0-----:R-:W-:Y:S01]  /*1b70*/  FMUL R109, R142, R109 ;  /* 0x0000006d8e6d7220 */ /* 0x001fe20000400000 */
[----:B------:R-:W-:Y:S01]  /*1b80*/  FSEL R19, R19, RZ, !P3 ;  /* 0x000000ff13137208 */ /* 0x000fe20005800000 */
[----:B------:R-:W-:Y:S01]  /*1b90*/  FFMA R140, R17, R139, R140 ;  /* 0x0000008b118c7223 */ /* 0x000fe2000000008c */
[C---:B------:R-:W-:Y:S01]  /*1ba0*/  FMUL R142, R141.reuse, 16777216 ;  /* 0x4b8000008d8e7820 */ /* 0x040fe20000400000 */
[----:B------:R-:W-:Y:S01]  /*1bb0*/  FADD R139, R128, R141 ;  /* 0x0000008d808b7221 */ /* 0x000fe20000000000 */
[----:B------:R-:W-:Y:S01]  /*1bc0*/  FSETP.GEU.AND P5, PT, R141, 1.175494350822287508e-38, PT ;  /* 0x008000008d00780b */ /* 0x000fe20003fae000 */
[----:B------:R-:W4:Y:S01]  /*1bd0*/  @P2 LDG.E.EL.128 R24, [R76.64] ;  /* 0x000000044c182981 */ /* 0x000f22000c2e1d00 */
[----:B------:R-:W-:Y:S01]  /*1be0*/  IMAD.U32 R16, R16, 0x10000, RZ ;  /* 0x0001000010107824 */ /* 0x000fe200078e00ff */
[----:B------:R-:W-:Y:S01]  /*1bf0*/  FSEL R17, R135, RZ, P4 ;  /* 0x000000ff87117208 */ /* 0x000fe20002000000 */
[----:B------:R-:W-:Y:S01]  /*1c00*/  FADD R19, R19, -R18 ;  /* 0x8000001213137221 */ /* 0x000fe20000000000 */
[----:B------:R-:W-:Y:S01]  /*1c10*/  FMUL R144, R139, 16777216 ;  /* 0x4b8000008b907820 */ /* 0x000fe20000400000 */
[----:B------:R-:W-:-:S02]  /*1c20*/  FSEL R142, R142, R141, !P5 ;  /* 0x0000008d8e8e7208 */ /* 0x000fc40006800000 */
[----:B------:R-:W-:Y:S02]  /*1c30*/  FSETP.GEU.AND P4, PT, R139, 1.175494350822287508e-38, PT ;  /* 0x008000008b00780b */ /* 0x000fe40003f8e000 */
[----:B------:R-:W-:Y:S01]  /*1c40*/  FSEL R135, R81, R128, !P5 ;  /* 0x0000008051877208 */ /* 0x000fe20006800000 */
[----:B------:R-:W-:Y:S01]  /*1c50*/  FFMA R145, R19, R17, R18 ;  /* 0x0000001113917223 */ /* 0x000fe20000000012 */
[----:B------:R-:W-:Y:S02]  /*1c60*/  FSETP.NEU.AND P5, PT, R131, RZ, PT ;  /* 0x000000ff8300720b */ /* 0x000fe40003fad000 */
[----:B------:R-:W-:Y:S01]  /*1c70*/  FSEL R16, R16, RZ, !P3 ;  /* 0x000000ff10107208 */ /* 0x000fe20005800000 */
[----:B------:R-:W-:Y:S01]  /*1c80*/  FMUL R18, R19, R19 ;  /* 0x0000001313127220 */ /* 0x000fe20000400000 */
[----:B------:R-:W-:Y:S02]  /*1c90*/  FSEL R144, R144, R139, !P4 ;  /* 0x0000008b90907208 */ /* 0x000fe40006000000 */
[----:B------:R-:W-:Y:S01]  /*1ca0*/  FSEL R19, R138, RZ, P5 ;  /* 0x000000ff8a137208 */ /* 0x000fe20002800000 */
[--C-:B------:R-:W-:Y:S01]  /*1cb0*/  FADD R138, R16, -R145.reuse ;  /* 0x80000091108a7221 */ /* 0x100fe20000000000 */
[----:B------:R-:W-:Y:S01]  /*1cc0*/  FMUL R18, R137, R18 ;  /* 0x0000001289127220 */ /* 0x000fe20000400000 */
[----:B--2---:R-:W-:Y:S01]  /*1cd0*/  IMAD.U32 R16, R28, 0x10000, RZ ;  /* 0x000100001c107824 */ /* 0x004fe200078e00ff */
[----:B------:R-:W0:Y:S02]  /*1ce0*/  MUFU.RCP R144, R144 ;  /* 0x0000009000907308 */ /* 0x000e240000001000 */
[----:B------:R-:W-:Y:S01]  /*1cf0*/  FFMA R18, R17, R18, R140 ;  /* 0x0000001211127223 */ /* 0x000fe2000000008c */
[----:B------:R-:W-:Y:S01]  /*1d00*/  FMUL R17, R138, R138 ;  /* 0x0000008a8a117220 */ /* 0x000fe20000400000 */
[----:B------:R-:W-:Y:S01]  /*1d10*/  FSEL R16, R16, RZ, !P3 ;  /* 0x000000ff10107208 */ /* 0x000fe20005800000 */
[----:B------:R-:W-:Y:S01]  /*1d20*/  FFMA R145, R138, R19, R145 ;  /* 0x000000138a917223 */ /* 0x000fe20000000091 */
[----:B------:R-:W-:Y:S01]  /*1d30*/  PRMT R28, R28, 0x7632, R28 ;  /* 0x000076321c1c7816 */ /* 0x000fe2000000001c */
[----:B------:R-:W-:Y:S01]  /*1d40*/  FMUL R17, R134, R17 ;  /* 0x0000001186117220 */ /* 0x000fe20000400000 */
[----:B------:R-:W-:Y:S01]  /*1d50*/  FSETP.NEU.AND P5, PT, R130, RZ, PT ;  /* 0x000000ff8200720b */ /* 0x000fe20003fad000 */
[----:B------:R-:W-:-:S02]  /*1d60*/  FADD R16, R16, -R145 ;  /* 0x8000009110107221 */ /* 0x000fc40000000000 */
[----:B------:R-:W-:Y:S01]  /*1d70*/  IMAD.U32 R28, R28, 0x10000, RZ ;  /* 0x000100001c1c7824 */ /* 0x000fe200078e00ff */
[----:B------:R-:W-:Y:S01]  /*1d80*/  FSEL R7, R7, RZ, P5 ;  /* 0x000000ff07077208 */ /* 0x000fe20002800000 */
[----:B------:R-:W-:Y:S01]  /*1d90*/  FFMA R17, R19, R17, R18 ;  /* 0x0000001113117223 */ /* 0x000fe20000000012 */
[----:B------:R-:W-:Y:S01]  /*1da0*/  FSEL R137, R81, R128, !P4 ;  /* 0x0000008051897208 */ /* 0x000fe20006000000 */
[----:B------:R-:W-:Y:S01]  /*1db0*/  FMUL R18, R16, R16 ;  /* 0x0000001010127220 */ /* 0x000fe20000400000 */
[----:B------:R-:W-:Y:S01]  /*1dc0*/  FSEL R28, R28, RZ, !P3 ;  /* 0x000000ff1c1c7208 */ /* 0x000fe20005800000 */
[----:B------:R-:W-:Y:S01]  /*1dd0*/  FFMA R19, R16, R7, R145 ;  /* 0x0000000710137223 */ /* 0x000fe20000000091 */
[----:B------:R-:W-:Y:S01]  /*1de0*/  FSETP.NEU.AND P4, PT, R22, RZ, PT ;  /* 0x000000ff1600720b */ /* 0x000fe20003f8d000 */
[----:B------:R-:W-:Y:S01]  /*1df0*/  FMUL R18, R131, R18 ;  /* 0x0000001283127220 */ /* 0x000fe20000400000 */
[----:B------:R-:W-:Y:S01]  /*1e00*/  FADD R16, RZ, R17 ;  /* 0x00000011ff107221 */ /* 0x000fe20000000000 */
[----:B0-----:R-:W-:Y:S01]  /*1e10*/  FMUL R134, R144, R137 ;  /* 0x0000008990867220 */ /* 0x001fe20000400000 */
[----:B------:R-:W-:Y:S01]  /*1e20*/  FADD R137, R128, R139 ;  /* 0x0000008b80897221 */ /* 0x000fe20000000000 */
[----:B------:R-:W-:Y:S01]  /*1e30*/  FADD R138, R28, -R19 ;  /* 0x800000131c8a7221 */ /* 0x000fe20000000000 */
[----:B------:R-:W-:Y:S01]  /*1e40*/  FSEL R129, R129, RZ, P4 ;  /* 0x000000ff81817208 */ /* 0x000fe20002000000 */
[----:B------:R-:W-:Y:S01]  /*1e50*/  FFMA R16, R7, R18, R16 ;  /* 0x0000001207107223 */ /* 0x000fe20000000010 */
[----:B------:R-:W-:Y:S01]  /*1e60*/  IMAD.U32 R7, R29, 0x10000, RZ ;  /* 0x000100001d077824 */ /* 0x000fe200078e00ff */
[----:B------:R-:W-:Y:S01]  /*1e70*/  FADD R131, R128, R137 ;  /* 0x0000008980837221 */ /* 0x000fe20000000000 */
[C---:B------:R-:W-:Y:S01]  /*1e80*/  FMUL R17, R138.reuse, R138 ;  /* 0x0000008a8a117220 */ /* 0x040fe20000400000 */
[----:B------:R-:W-:Y:S01]  /*1e90*/  FFMA R138, R138, R129, R19 ;  /* 0x000000818a8a7223 */ /* 0x000fe20000000013 */
[----:B------:R-:W-:Y:S01]  /*1ea0*/  IMAD R12, R12, 0xc00, RZ ;  /* 0x00000c000c0c7824 */ /* 0x000fe200078e02ff */
[----:B------:R-:W-:Y:S01]  /*1eb0*/  FSEL R19, R7, RZ, !P3 ;  /* 0x000000ff07137208 */ /* 0x000fe20005800000 */
[----:B------:R-:W-:Y:S01]  /*1ec0*/  FMUL R17, R130, R17 ;  /* 0x0000001182117220 */ /* 0x000fe20000400000 */
[----:B------:R-:W-:-:S02]  /*1ed0*/  FSETP.GEU.AND P5, PT, R137, 1.175494350822287508e-38, PT ;  /* 0x008000008900780b */ /* 0x000fc40003fae000 */
[----:B------:R-:W-:Y:S01]  /*1ee0*/  FSETP.GEU.AND P4, PT, R131, 1.175494350822287508e-38, PT ;  /* 0x008000008300780b */ /* 0x000fe20003f8e000 */
[----:B------:R-:W-:Y:S01]  /*1ef0*/  IMAD.IADD R7, R133, 0x1, R12 ;  /* 0x0000000185077824 */ /* 0x000fe200078e020c */
[----:B------:R-:W-:Y:S01]  /*1f00*/  FSETP.NEU.AND P6, PT, R23, RZ, PT ;  /* 0x000000ff1700720b */ /* 0x000fe20003fcd000 */
[----:B------:R-:W-:Y:S01]  /*1f10*/  FMUL R108, R147, R108 ;  /* 0x0000006c936c7220 */ /* 0x000fe20000400000 */
[-C--:B------:R-:W-:Y:S01]  /*1f20*/  FSEL R28, R81, R128.reuse, !P5 ;  /* 0x00000080511c7208 */ /* 0x080fe20006800000 */
[----:B------:R-:W-:Y:S01]  /*1f30*/  FFMA R129, R129, R17, R16 ;  /* 0x0000001181817223 */ /* 0x000fe20000000010 */
[----:B------:R-:W-:Y:S01]  /*1f40*/  FSEL R145, R81, R128, !P4 ;  /* 0x0000008051917208 */ /* 0x000fe20006000000 */
[----:B------:R-:W-:Y:S01]  /*1f50*/  FADD R147, R19, -R138 ;  /* 0x8000008a13937221 */ /* 0x000fe20000000000 */
[----:B------:R-:W-:Y:S01]  /*1f60*/  CS2R R16, SRZ ;  /* 0x0000000000107805 */ /* 0x000fe2000001ff00 */
[----:B------:R-:W-:Y:S01]  /*1f70*/  FSEL R128, R80, RZ, P6 ;  /* 0x000000ff50807208 */ /* 0x000fe20003000000 */
[----:B------:R-:W-:Y:S01]  /*1f80*/  CS2R R18, SRZ ;  /* 0x0000000000127805 */ /* 0x000fe2000001ff00 */
[----:B------:R-:W-:Y:S01]  /*1f90*/  PRMT R29, R29, 0x7632, R29 ;  /* 0x000076321d1d7816 */ /* 0x000fe2000000001d */
[----:B------:R-:W-:-:S02]  /*1fa0*/  IMAD.WIDE R80, R7, R9, c[0x0][0x160] ;  /* 0x0000580007507625 */ /* 0x000fc400078e0209 */
[----:B------:R-:W-:Y:S02]  /*1fb0*/  FFMA R138, R147, R128, R138 ;  /* 0x00000080938a7223 */ /* 0x000fe4000000008a */
[----:B------:R-:W-:Y:S01]  /*1fc0*/  IMAD.U32 R29, R29, 0x10000, RZ ;  /* 0x000100001d1d7824 */ /* 0x000fe200078e00ff */
[----:B------:R-:W2:Y:S01]  /*1fd0*/  @!P1 LDG.E.EL.128 R16, [R80.64] ;  /* 0x0000000450109981 */ /* 0x000ea2000c2e1d00 */
[----:B------:R-:W-:Y:S01]  /*1fe0*/  FMUL R147, R147, R147 ;  /* 0x0000009393937220 */ /* 0x000fe20000400000 */
[----:B------:R-:W-:Y:S02]  /*1ff0*/  FSETP.NEU.AND P6, PT, R21, RZ, PT ;  /* 0x000000ff1500720b */ /* 0x000fe40003fcd000 */
[----:B------:R-:W-:Y:S01]  /*2000*/  FSEL R29, R29, RZ, !P3 ;  /* 0x000000ff1d1d7208 */ /* 0x000fe20005800000 */
[----:B------:R-:W-:Y:S01]  /*2010*/  FMUL R147, R22, R147 ;  /* 0x0000009316937220 */ /* 0x000fe20000400000 */
[----:B------:R-:W-:Y:S01]  /*2020*/  IMAD.U32 R22, R30, 0x10000, RZ ;  /* 0x000100001e167824 */ /* 0x000fe200078e00ff */
[----:B------:R-:W-:-:S02]  /*2030*/  FSEL R130, R85, RZ, P6 ;  /* 0x000000ff55827208 */ /* 0x000fc40003000000 */
[----:B------:R-:W-:Y:S01]  /*2040*/  FADD R29, R29, -R138 ;  /* 0x8000008a1d1d7221 */ /* 0x000fe20000000000 */
[----:B------:R-:W-:Y:S02]  /*2050*/  PRMT R30, R30, 0x7632, R30 ;  /* 0x000076321e1e7816 */ /* 0x000fe4000000001e */
[----:B------:R-:W-:Y:S01]  /*2060*/  FSETP.NEU.AND P6, PT, R84, RZ, PT ;  /* 0x000000ff5400720b */ /* 0x000fe20003fcd000 */
[C---:B------:R-:W-:Y:S01]  /*2070*/  FFMA R85, R29.reuse, R130, R138 ;  /* 0x000000821d557223 */ /* 0x040fe2000000008a */
[----:B------:R-:W-:Y:S01]  /*2080*/  FSEL R22, R22, RZ, !P3 ;  /* 0x000000ff16167208 */ /* 0x000fe20005800000 */
[----:B------:R-:W-:Y:S01]  /*2090*/  FFMA R129, R128, R147, R129 ;  /* 0x0000009380817223 */ /* 0x000fe20000000081 */
[----:B------:R-:W-:Y:S01]  /*20a0*/  IMAD.U32 R30, R30, 0x10000, RZ ;  /* 0x000100001e1e7824 */ /* 0x000fe200078e00ff */
[----:B------:R-:W-:Y:S02]  /*20b0*/  FSEL R128, R124, RZ, P6 ;  /* 0x000000ff7c807208 */ /* 0x000fe40003000000 */
[----:B------:R-:W-:Y:S01]  /*20c0*/  FADD R124, R22, -R85 ;  /* 0x80000055167c7221 */ /* 0x000fe20000000000 */
[----:B------:R-:W-:Y:S01]  /*20d0*/  FMUL R22, R29, R29 ;  /* 0x0000001d1d167220 */ /* 0x000fe20000400000 */
[----:B------:R-:W-:-:S02]  /*20e0*/  FSETP.NEU.AND P6, PT, R20, RZ, PT ;  /* 0x000000ff1400720b */ /* 0x000fc40003fcd000 */
[----:B------:R-:W-:Y:S01]  /*20f0*/  FSEL R30, R30, RZ, !P3 ;  /* 0x000000ff1e1e7208 */ /* 0x000fe20005800000 */
[----:B------:R-:W-:Y:S01]  /*2100*/  FFMA R85, R124, R128, R85 ;  /* 0x000000807c557223 */ /* 0x000fe20000000055 */
[----:B------:R-:W-:Y:S01]  /*2110*/  FMUL R23, R23, R22 ;  /* 0x0000001617177220 */ /* 0x000fe20000400000 */
[----:B------:R-:W-:Y:S01]  /*2120*/  IMAD.U32 R22, R31, 0x10000, RZ ;  /* 0x000100001f167824 */ /* 0x000fe200078e00ff */
[----:B------:R-:W-:Y:S01]  /*2130*/  FSEL R138, R125, RZ, P6 ;  /* 0x000000ff7d8a7208 */ /* 0x000fe20003000000 */
[--C-:B------:R-:W-:Y:S01]  /*2140*/  FADD R30, R30, -R85.reuse ;  /* 0x800000551e1e7221 */ /* 0x100fe20000000000 */
[----:B------:R-:W-:Y:S02]  /*2150*/  FMUL R124, R124, R124 ;  /* 0x0000007c7c7c7220 */ /* 0x000fe40000400000 */
[----:B------:R-:W-:Y:S01]  /*2160*/  FSEL R22, R22, RZ, !P3 ;  /* 0x000000ff16167208 */ /* 0x000fe20005800000 */
[----:B------:R-:W-:Y:S01]  /*2170*/  FFMA R85, R30, R138, R85 ;  /* 0x0000008a1e557223 */ /* 0x000fe20000000055 */
[----:B------:R-:W-:Y:S01]  /*2180*/  FMUL R124, R21, R124 ;  /* 0x0000007c157c7220 */ /* 0x000fe20000400000 */
[----:B------:R-:W-:Y:S01]  /*2190*/  FFMA R23, R130, R23, R129 ;  /* 0x0000001782177223 */ /* 0x000fe20000000081 */
[----:B------:R-:W-:Y:S01]  /*21a0*/  FMUL R21, R30, R30 ;  /* 0x0000001e1e157220 */ /* 0x000fe20000400000 */
[----:B------:R-:W-:Y:S01]  /*21b0*/  FSETP.NEU.AND P6, PT, R117, RZ, PT ;  /* 0x000000ff7500720b */ /* 0x000fe20003fcd000 */
[----:B------:R-:W-:Y:S01]  /*21c0*/  FADD R22, R22, -R85 ;  /* 0x8000005516167221 */ /* 0x000fe20000000000 */
[----:B------:R-:W-:Y:S01]  /*21d0*/  FFMA R23, R128, R124, R23 ;  /* 0x0000007c80177223 */ /* 0x000fe20000000017 */
[----:B------:R-:W-:Y:S01]  /*21e0*/  FMUL R21, R84, R21 ;  /* 0x0000001554157220 */ /* 0x000fe20000400000 */
[----:B------:R-:W-:Y:S01]  /*21f0*/  FSEL R30, R126, RZ, P6 ;  /* 0x000000ff7e1e7208 */ /* 0x000fe20003000000 */
[----:B------:R-:W-:Y:S01]  /*2200*/  FMUL R29, R22, R22 ;  /* 0x00000016161d7220 */ /* 0x000fe20000400000 */
[----:B------:R-:W-:Y:S01]  /*2210*/  FSETP.NEU.AND P6, PT, R118, RZ, PT ;  /* 0x000000ff7600720b */ /* 0x000fe20003fcd000 */
[----:B------:R-:W-:Y:S01]  /*2220*/  FADD R124, R119, R87 ;  /* 0x00000057777c7221 */ /* 0x000fe20000000000 */
[----:B------:R-:W0:Y:S01]  /*2230*/  MUFU.RCP R142, R142 ;  /* 0x0000008e008e7308 */ /* 0x000e220000001000 */
[----:B------:R-:W-:Y:S01]  /*2240*/  FFMA R21, R138, R21, R23 ;  /* 0x000000158a157223 */ /* 0x000fe20000000017 */
[----:B------:R-:W-:Y:S01]  /*2250*/  FMUL R20, R20, R29 ;  /* 0x0000001d14147220 */ /* 0x000fe20000400000 */
[----:B------:R-:W-:Y:S01]  /*2260*/  FSEL R29, R127, RZ, P6 ;  /* 0x000000ff7f1d7208 */ /* 0x000fe20003000000 */
[C---:B------:R-:W-:Y:S01]  /*2270*/  FMUL R23, R124.reuse, 16777216 ;  /* 0x4b8000007c177820 */ /* 0x040fe20000400000 */
[----:B------:R-:W-:-:S03]  /*2280*/  FSETP.GEU.AND P6, PT, R124, 1.175494350822287508e-38, PT ;  /* 0x008000007c00780b */ /* 0x000fc60003fce000 */
[----:B------:R-:W1:Y:S01]  /*2290*/  MUFU.RCP R148, R148 ;  /* 0x0000009400947308 */ /* 0x000e620000001000 */
[----:B------:R-:W-:Y:S01]  /*22a0*/  FADD R126, R119, R124 ;  /* 0x0000007c777e7221 */ /* 0x000fe20000000000 */
[----:B------:R-:W-:Y:S01]  /*22b0*/  FFMA R144, R22, R30, R85 ;  /* 0x0000001e16907223 */ /* 0x000fe20000000055 */
[----:B------:R-:W-:Y:S02]  /*22c0*/  FSEL R23, R23, R124, !P6 ;  /* 0x0000007c17177208 */ /* 0x000fe40007000000 */
[----:B------:R-:W-:Y:S01]  /*22d0*/  FSEL R147, R120, R119, !P6 ;  /* 0x0000007778937208 */ /* 0x000fe20007000000 */
[C---:B------:R-:W-:Y:S02]  /*22e0*/  FMUL R85, R126.reuse, 16777216 ;  /* 0x4b8000007e557820 */ /* 0x040fe40000400000 */
[----:B------:R-:W5:Y:S01]  /*22f0*/  MUFU.RCP R98, R98 ;  /* 0x0000006200627308 */ /* 0x000f620000001000 */
[----:B------:R-:W-:Y:S01]  /*2300*/  FSETP.GEU.AND P6, PT, R126, 1.175494350822287508e-38, PT ;  /* 0x008000007e00780b */ /* 0x000fe20003fce000 */
[----:B------:R-:W-:-:S06]  /*2310*/  FADD R128, R119, R126 ;  /* 0x0000007e77807221 */ /* 0x000fcc0000000000 */
[----:B------:R-:W3:Y:S01]  /*2320*/  MUFU.RCP R150, R150 ;  /* 0x0000009600967308 */ /* 0x000ee20000001000 */
[----:B------:R-:W-:Y:S01]  /*2330*/  FADD R21, RZ, R21 ;  /* 0x00000015ff157221 */ /* 0x000fe20000000000 */
[----:B------:R-:W-:Y:S01]  /*2340*/  FSEL R85, R85, R126, !P6 ;  /* 0x0000007e55557208 */ /* 0x000fe20007000000 */
[----:B------:R-:W-:Y:S01]  /*2350*/  FMUL R125, R128, 16777216 ;  /* 0x4b800000807d7820 */ /* 0x000fe20000400000 */
[----:B------:R-:W-:Y:S01]  /*2360*/  FSEL R127, R120, R119, !P6 ;  /* 0x00000077787f7208 */ /* 0x000fe20007000000 */
[----:B------:R-:W-:-:S03]  /*2370*/  FADD R130, R119, R128 ;  /* 0x0000008077827221 */ /* 0x000fc60000000000 */
[----:B------:R-:W3:Y:S01]  /*2380*/  MUFU.RCP R91, R91 ;  /* 0x0000005b005b7308 */ /* 0x000ee20000001000 */
[----:B------:R-:W-:Y:S02]  /*2390*/  FSETP.GEU.AND P6, PT, R128, 1.175494350822287508e-38, PT ;  /* 0x008000008000780b */ /* 0x000fe40003fce000 */
[----:B------:R-:W-:Y:S01]  /*23a0*/  IADD3 R84, R7, 0x8, RZ ;  /* 0x0000000807547810 */ /* 0x000fe20007ffe0ff */
[----:B0-----:R-:W-:Y:S01]  /*23b0*/  FMUL R135, R142, R135 ;  /* 0x000000878e877220 */ /* 0x001fe20000400000 */
[----:B------:R-:W-:Y:S01]  /*23c0*/  FMUL R90, R90, R151 ;  /* 0x000000975a5a7220 */ /* 0x000fe20000400000 */
[----:B-1----:R-:W-:Y:S01]  /*23d0*/  FMUL R107, R148, R107 ;  /* 0x0000006b946b7220 */ /* 0x002fe20000400000 */
[----:B------:R-:W-:Y:S01]  /*23e0*/  FFMA R30, R30, R20, R21 ;  /* 0x000000141e1e7223 */ /* 0x000fe20000000015 */
[----:B------:R0:W1:Y:S01]  /*23f0*/  MUFU.RCP R142, R23 ;  /* 0x00000017008e7308 */ /* 0x0000620000001000 */
[----:B------:R-:W-:Y:S01]  /*2400*/  CS2R R20, SRZ ;  /* 0x0000000000147805 */ /* 0x000fe2000001ff00 */
[----:B------:R-:W-:Y:S01]  /*2410*/  FSEL R125, R125, R128, !P6 ;  /* 0x000000807d7d7208 */ /* 0x000fe20007000000 */
[----:B------:R-:W-:Y:S01]  /*2420*/  FMUL R129, R130, 16777216 ;  /* 0x4b80000082817820 */ /* 0x000fe20000400000 */
[----:B------:R-:W-:Y:S01]  /*2430*/  FSEL R151, R120, R119, !P6 ;  /* 0x0000007778977208 */ /* 0x000fe20007000000 */
[----:B------:R-:W-:Y:S01]  /*2440*/  FADD R138, R119, R130 ;  /* 0x00000082778a7221 */ /* 0x000fe20000000000 */
[----:B------:R-:W-:-:S02]  /*2450*/  FSETP.GEU.AND P6, PT, R130, 1.175494350822287508e-38, PT ;  /* 0x008000008200780b */ /* 0x000fc40003fce000 */
[----:B------:R1:W1:Y:S01]  /*2460*/  MUFU.RCP R148, R85 ;  /* 0x0000005500947308 */ /* 0x0002620000001000 */
[----:B0-----:R-:W-:Y:S01]  /*2470*/  CS2R R22, SRZ ;  /* 0x0000000000167805 */ /* 0x001fe2000001ff00 */
[----:B-----5:R-:W-:Y:S01]  /*2480*/  FMUL R98, R98, R149 ;  /* 0x0000009562627220 */ /* 0x020fe20000400000 */
[----:B---3--:R-:W-:Y:S01]  /*2490*/  FMUL R123, R150, R123 ;  /* 0x0000007b967b7220 */ /* 0x008fe20000400000 */
[----:B------:R-:W-:Y:S01]  /*24a0*/  FSEL R149, R129, R130, !P6 ;  /* 0x0000008281957208 */ /* 0x000fe20007000000 */
[----:B-1----:R-:W-:-:S03]  /*24b0*/  IMAD.WIDE R84, R84, R9, c[0x0][0x160] ;  /* 0x0000580054547625 */ /* 0x002fc600078e0209 */
[----:B------:R0:W-:Y:S01]  /*24c0*/  MUFU.RCP R150, R125 ;  /* 0x0000007d00967308 */ /* 0x0001e20000001000 */
[----:B------:R-:W-:Y:S01]  /*24d0*/  FSEL R153, R120, R119, !P6 ;  /* 0x0000007778997208 */ /* 0x000fe20007000000 */
[C---:B------:R-:W-:Y:S01]  /*24e0*/  FMUL R129, R138.reuse, 16777216 ;  /* 0x4b8000008a817820 */ /* 0x040fe20000400000 */
[----:B------:R-:W-:Y:S01]  /*24f0*/  FSETP.GEU.AND P6, PT, R138, 1.175494350822287508e-38, PT ;  /* 0x008000008a00780b */ /* 0x000fe20003fce000 */
[----:B------:R-:W3:Y:S01]  /*2500*/  @!P1 LDG.E.EL.128 R20, [R84.64] ;  /* 0x0000000454149981 */ /* 0x000ee2000c2e1d00 */
[----:B------:R-:W-:Y:S01]  /*2510*/  FMUL R91, R91, R152 ;  /* 0x000000985b5b7220 */ /* 0x000fe20000400000 */
[----:B0-----:R-:W-:Y:S02]  /*2520*/  PRMT R125, R31, 0x7632, R125 ;  /* 0x000076321f7d7816 */ /* 0x001fe4000000007d */
[----:B------:R0:W1:Y:S01]  /*2530*/  MUFU.RCP R152, R149 ;  /* 0x0000009500987308 */ /* 0x0000620000001000 */
[----:B------:R-:W-:Y:S02]  /*2540*/  FSEL R146, R129, R138, !P6 ;  /* 0x0000008a81927208 */ /* 0x000fe40007000000 */
[----:B------:R-:W-:-:S05]  /*2550*/  IMAD.U32 R129, R125, 0x10000, RZ ;  /* 0x000100007d817824 */ /* 0x000fca00078e00ff */
[----:B------:R-:W5:Y:S01]  /*2560*/  MUFU.RCP R154, R154 ;  /* 0x0000009a009a7308 */ /* 0x000f620000001000 */
[----:B0-----:R-:W-:Y:S01]  /*2570*/  FSEL R149, R129, RZ, !P3 ;  /* 0x000000ff81957208 */ /* 0x001fe20005800000 */
[----:B------:R-:W-:Y:S01]  /*2580*/  FADD R140, R119, R138 ;  /* 0x0000008a778c7221 */ /* 0x000fe20000000000 */
[----:B------:R-:W-:Y:S01]  /*2590*/  FMUL R125, R142, R147 ;  /* 0x000000938e7d7220 */ /* 0x000fe20000400000 */
[----:B------:R-:W-:-:S04]  /*25a0*/  IMAD.U32 R147, R32, 0x10000, RZ ;  /* 0x0001000020937824 */ /* 0x000fc800078e00ff */
[----:B------:R-:W0:Y:S01]  /*25b0*/  MUFU.RCP R146, R146 ;  /* 0x0000009200927308 */ /* 0x000e220000001000 */
[----:B------:R-:W-:Y:S01]  /*25c0*/  FSEL R31, R120, R119, !P6 ;  /* 0x00000077781f7208 */ /* 0x000fe20007000000 */
[C---:B------:R-:W-:Y:S01]  /*25d0*/  FMUL R155, R140.reuse, 16777216 ;  /* 0x4b8000008c9b7820 */ /* 0x040fe20000400000 */
[--C-:B------:R-:W-:Y:S01]  /*25e0*/  FADD R149, R149, -R144.reuse ;  /* 0x8000009095957221 */ /* 0x100fe20000000000 */
[----:B------:R-:W-:Y:S01]  /*25f0*/  FSETP.GEU.AND P6, PT, R140, 1.175494350822287508e-38, PT ;  /* 0x008000008c00780b */ /* 0x000fe20003fce000 */
[----:B------:R-:W-:Y:S01]  /*2600*/  FMUL R127, R148, R127 ;  /* 0x0000007f947f7220 */ /* 0x000fe20000400000 */
[----:B------:R-:W-:Y:S01]  /*2610*/  FSEL R147, R147, RZ, P2 ;  /* 0x000000ff93937208 */ /* 0x000fe20001000000 */
[----:B-1----:R-:W-:Y:S01]  /*2620*/  FMUL R142, R152, R153 ;  /* 0x00000099988e7220 */ /* 0x002fe20000400000 */
[----:B------:R-:W-:Y:S01]  /*2630*/  FFMA R148, R149, R29, R144 ;  /* 0x0000001d95947223 */ /* 0x000fe20000000090 */
[----:B-----5:R-:W-:Y:S01]  /*2640*/  FMUL R121, R154, R121 ;  /* 0x000000799a797220 */ /* 0x020fe20000400000 */
[----:B------:R-:W-:Y:S01]  /*2650*/  FSEL R155, R155, R140, !P6 ;  /* 0x0000008c9b9b7208 */ /* 0x000fe20007000000 */
[----:B------:R-:W-:Y:S01]  /*2660*/  FMUL R129, R150, R151 ;  /* 0x0000009796817220 */ /* 0x000fe20000400000 */
[----:B------:R-:W-:Y:S01]  /*2670*/  FSEL R152, R120, R119, !P6 ;  /* 0x0000007778987208 */ /* 0x000fe20007000000 */
[----:B------:R-:W-:Y:S01]  /*2680*/  FMUL R150, R149, R149 ;  /* 0x0000009595967220 */ /* 0x000fe20000400000 */
[----:B------:R-:W-:Y:S01]  /*2690*/  FSETP.NEU.AND P6, PT, R88, RZ, PT ;  /* 0x000000ff5800720b */ /* 0x000fe20003fcd000 */
[----:B------:R-:W-:Y:S01]  /*26a0*/  FADD R147, R147, -R148 ;  /* 0x8000009493937221 */ /* 0x000fe20000000000 */
[----:B0-----:R-:W-:Y:S01]  /*26b0*/  FMUL R144, R146, R31 ;  /* 0x0000001f92907220 */ /* 0x001fe20000400000 */
[----:B------:R-:W-:Y:S01]  /*26c0*/  FMUL R150, R117, R150 ;  /* 0x0000009675967220 */ /* 0x000fe20000400000 */
[----:B------:R-:W-:Y:S01]  /*26d0*/  FSEL R121, R121, RZ, P6 ;  /* 0x000000ff79797208 */ /* 0x000fe20003000000 */
[----:B------:R-:W-:Y:S01]  /*26e0*/  FMUL R31, R147, R147 ;  /* 0x00000093931f7220 */ /* 0x000fe20000400000 */
[----:B------:R-:W-:Y:S01]  /*26f0*/  PRMT R32, R32, 0x7632, R32 ;  /* 0x0000763220207816 */ /* 0x000fe20000000020 */
[----:B------:R-:W-:Y:S01]  /*2700*/  FADD R146, R119, R140 ;  /* 0x0000008c77927221 */ /* 0x000fe20000000000 */
[----:B------:R-:W-:Y:S01]  /*2710*/  FFMA R30, R29, R150, R30 ;  /* 0x000000961d1e7223 */ /* 0x000fe2000000001e */
[----:B------:R-:W-:Y:S01]  /*2720*/  FMUL R150, R137, 16777216 ;  /* 0x4b80000089967820 */ /* 0x000fe20000400000 */
[----:B------:R-:W-:Y:S01]  /*2730*/  FFMA R29, R147, R121, R148 ;  /* 0x00000079931d7223 */ /* 0x000fe20000000094 */
[----:B------:R-:W-:Y:S01]  /*2740*/  FMUL R31, R118, R31 ;  /* 0x0000001f761f7220 */ /* 0x000fe20000400000 */
[----:B------:R-:W-:Y:S01]  /*2750*/  FMUL R148, R131, 16777216 ;  /* 0x4b80000083947820 */ /* 0x000fe20000400000 */
[----:B------:R-:W-:Y:S01]  /*2760*/  FADD R118, R119, R146 ;  /* 0x0000009277767221 */ /* 0x000fe20000000000 */
[----:B------:R-:W-:Y:S01]  /*2770*/  IMAD.U32 R32, R32, 0x10000, RZ ;  /* 0x0001000020207824 */ /* 0x000fe200078e00ff */
[----:B------:R-:W-:Y:S01]  /*2780*/  FSEL R150, R150, R137, !P5 ;  /* 0x0000008996967208 */ /* 0x000fe20006800000 */
[C---:B------:R-:W-:Y:S01]  /*2790*/  FMUL R147, R146.reuse, 16777216 ;  /* 0x4b80000092937820 */ /* 0x040fe20000400000 */
[----:B------:R-:W-:-:S02]  /*27a0*/  FSETP.GEU.AND P5, PT, R146, 1.175494350822287508e-38, PT ;  /* 0x008000009200780b */ /* 0x000fc40003fae000 */
[----:B------:R-:W-:Y:S02]  /*27b0*/  FSEL R148, R148, R131, !P4 ;  /* 0x0000008394947208 */ /* 0x000fe40006000000 */
[----:B------:R-:W-:Y:S02]  /*27c0*/  FSETP.GEU.AND P4, PT, R118, 1.175494350822287508e-38, PT ;  /* 0x008000007600780b */ /* 0x000fe40003f8e000 */
[----:B------:R-:W-:Y:S01]  /*27d0*/  FSEL R32, R32, RZ, P2 ;  /* 0x000000ff20207208 */ /* 0x000fe20001000000 */
[----:B------:R0:W1:Y:S01]  /*27e0*/  MUFU.RCP R149, R150 ;  /* 0x0000009600957308 */ /* 0x0000620000001000 */
[----:B------:R-:W-:Y:S02]  /*27f0*/  FSEL R151, R147, R146, !P5 ;  /* 0x0000009293977208 */ /* 0x000fe40006800000 */
[----:B------:R-:W-:Y:S02]  /*2800*/  FSETP.NEU.AND P6, PT, R89, RZ, PT ;  /* 0x000000ff5900720b */ /* 0x000fe40003fcd000 */
[C---:B------:R-:W-:Y:S01]  /*2810*/  FSEL R147, R120.reuse, R119, !P4 ;  /* 0x0000007778937208 */ /* 0x040fe20006000000 */
[----:B------:R-:W-:Y:S01]  /*2820*/  FFMA R30, R121, R31, R30 ;  /* 0x0000001f791e7223 */ /* 0x000fe2000000001e */
[----:B0-----:R-:W-:Y:S01]  /*2830*/  FSEL R150, R120, R119, !P5 ;  /* 0x0000007778967208 */ /* 0x001fe20006800000 */
[----:B------:R-:W-:Y:S01]  /*2840*/  FADD R120, R32, -R29 ;  /* 0x8000001d20787221 */ /* 0x000fe20000000000 */
[----:B------:R-:W-:Y:S01]  /*2850*/  IMAD.U32 R31, R33, 0x10000, RZ ;  /* 0x00010000211f7824 */ /* 0x000fe200078e00ff */
[----:B------:R-:W0:Y:S01]  /*2860*/  SHFL.BFLY PT, R32, R131, 0x10, 0x1f ;  /* 0x0e001f0083207f89 */ /* 0x000e2200000e0000 */
[----:B------:R-:W-:Y:S01]  /*2870*/  FSEL R121, R122, RZ, P6 ;  /* 0x000000ff7a797208 */ /* 0x000fe20003000000 */
[----:B------:R-:W5:Y:S02]  /*2880*/  MUFU.RCP R151, R151 ;  /* 0x0000009700977308 */ /* 0x000f640000001000 */
[----:B------:R-:W-:-:S02]  /*2890*/  FSEL R31, R31, RZ, P2 ;  /* 0x000000ff1f1f7208 */ /* 0x000fc40001000000 */
[----:B------:R-:W-:-:S04]  /*28a0*/  FFMA R122, R120, R121, R29 ;  /* 0x00000079787a7223 */ /* 0x000fc8000000001d */
[----:B------:R-:W0:Y:S01]  /*28b0*/  MUFU.RCP R148, R148 ;  /* 0x0000009400947308 */ /* 0x000e220000001000 */
[----:B------:R-:W-:Y:S01]  /*28c0*/  FMUL R29, R120, R120 ;  /* 0x00000078781d7220 */ /* 0x000fe20000400000 */
[----:B------:R-:W-:Y:S01]  /*28d0*/  FADD R31, R31, -R122 ;  /* 0x8000007a1f1f7221 */ /* 0x000fe20000000000 */
[----:B------:R-:W-:Y:S02]  /*28e0*/  FSETP.NEU.AND P5, PT, R8, RZ, PT ;  /* 0x000000ff0800720b */ /* 0x000fe40003fad000 */
[----:B------:R-:W-:Y:S01]  /*28f0*/  FMUL R29, R88, R29 ;  /* 0x0000001d581d7220 */ /* 0x000fe20000400000 */
[----:B------:R-:W-:Y:S01]  /*2900*/  FMUL R88, R31, R31 ;  /* 0x0000001f1f587220 */ /* 0x000fe20000400000 */
[----:B-1----:R-:W-:Y:S01]  /*2910*/  FMUL R119, R149, R28 ;  /* 0x0000001c95777220 */ /* 0x002fe20000400000 */
[----:B------:R-:W-:Y:S01]  /*2920*/  FMUL R149, R118, 16777216 ;  /* 0x4b80000076957820 */ /* 0x000fe20000400000 */
[----:B------:R-:W-:Y:S01]  /*2930*/  FSEL R28, R123, RZ, P5 ;  /* 0x000000ff7b1c7208 */ /* 0x000fe20002800000 */
[----:B------:R-:W-:Y:S01]  /*2940*/  FFMA R29, R121, R29, R30 ;  /* 0x0000001d791d7223 */ /* 0x000fe2000000001e */
[----:B------:R-:W-:Y:S01]  /*2950*/  PRMT R33, R33, 0x7632, R33 ;  /* 0x0000763221217816 */ /* 0x000fe20000000021 */
[----:B------:R-:W-:Y:S01]  /*2960*/  FMUL R88, R89, R88 ;  /* 0x0000005859587220 */ /* 0x000fe20000400000 */
[----:B-----5:R-:W-:Y:S01]  /*2970*/  FMUL R120, R151, R150 ;  /* 0x0000009697787220 */ /* 0x020fe20000400000 */
[----:B------:R-:W-:Y:S01]  /*2980*/  IMAD.IADD R5, R5, 0x1, R12 ;  /* 0x0000000105057824 */ /* 0x000fe200078e020c */
[----:B------:R-:W-:Y:S01]  /*2990*/  FSEL R150, R149, R118, !P4 ;  /* 0x0000007695967208 */ /* 0x000fe20006000000 */
[----:B0-----:R-:W-:Y:S01]  /*29a0*/  FMUL R121, R148, R145 ;  /* 0x0000009194797220 */ /* 0x001fe20000400000 */
[----:B------:R-:W-:Y:S01]  /*29b0*/  FFMA R148, R31, R28, R122 ;  /* 0x0000001c1f947223 */ /* 0x000fe2000000007a */
[----:B------:R-:W-:Y:S01]  /*29c0*/  FFMA R149, R28, R88, R29 ;  /* 0x000000581c957223 */ /* 0x000fe2000000001d */
[----:B------:R-:W-:Y:S01]  /*29d0*/  IMAD.U32 R123, R33, 0x10000, RZ ;  /* 0x00010000217b7824 */ /* 0x000fe200078e00ff */
[----:B------:R-:W-:Y:S01]  /*29e0*/  CS2R R28, SRZ ;  /* 0x00000000001c7805 */ /* 0x000fe2000001ff00 */
[----:B------:R-:W-:Y:S01]  /*29f0*/  CS2R R30, SRZ ;  /* 0x00000000001e7805 */ /* 0x000fe2000001ff00 */
[----:B------:R-:W-:Y:S01]  /*2a00*/  FADD R122, R131, R32 ;  /* 0x00000020837a7221 */ /* 0x000fe20000000000 */
[----:B------:R-:W0:Y:S01]  /*2a10*/  SHFL.BFLY PT, R33, R118, 0x10, 0x1f ;  /* 0x0e001f0076217f89 */ /* 0x000e2200000e0000 */
[----:B------:R-:W-:Y:S01]  /*2a20*/  IMAD.WIDE R88, R5, R9, c[0x0][0x160] ;  /* 0x0000580005587625 */ /* 0x000fe200078e0209 */
[----:B------:R-:W1:Y:S02]  /*2a30*/  MUFU.RCP R150, R150 ;  /* 0x0000009600967308 */ /* 0x000e640000001000 */
[----:B------:R-:W-:-:S02]  /*2a40*/  FSETP.GEU.AND P4, PT, |R122|, 1.175494350822287508e-38, PT ;  /* 0x008000007a00780b */ /* 0x000fc40003f8e200 */
[----:B------:R-:W5:Y:S01]  /*2a50*/  @P0 LDG.E.EL.128 R28, [R88.64] ;  /* 0x00000004581c0981 */ /* 0x000f62000c2e1d00 */
[C---:B------:R-:W-:Y:S01]  /*2a60*/  FMUL R151, R122.reuse, 0.25 ;  /* 0x3e8000007a977820 */ /* 0x040fe20000400000 */
[----:B------:R-:W-:Y:S02]  /*2a70*/  FSETP.GT.AND P5, PT, |R122|, 8.50705917302346158658e+37, PT ;  /* 0x7e8000007a00780b */ /* 0x000fe40003fa4200 */
[----:B------:R-:W-:Y:S02]  /*2a80*/  FSEL R145, R123, RZ, P2 ;  /* 0x000000ff7b917208 */ /* 0x000fe40001000000 */
[----:B------:R-:W-:-:S03]  /*2a90*/  FSEL R151, R151, R122, P5 ;  /* 0x0000007a97977208 */ /* 0x000fc60002800000 */
[----:B------:R-:W-:Y:S01]  /*2aa0*/  FADD R145, R145, -R148 ;  /* 0x8000009491917221 */ /* 0x000fe20000000000 */
[----:B------:R-:W-:Y:S01]  /*2ab0*/  FSETP.NEU.AND P6, PT, R93, RZ, PT ;  /* 0x000000ff5d00720b */ /* 0x000fe20003fcd000 */
[----:B------:R-:W-:Y:S01]  /*2ac0*/  @!P4 FMUL R151, R151, 16777216 ;  /* 0x4b8000009797c820 */ /* 0x000fe20000400000 */
[----:B-1----:R-:W-:Y:S01]  /*2ad0*/  FMUL R123, R150, R147 ;  /* 0x00000093967b7220 */ /* 0x002fe20000400000 */
[----:B------:R-:W-:Y:S01]  /*2ae0*/  FMUL R147, R145, R145 ;  /* 0x0000009191937220 */ /* 0x000fe20000400000 */
[----:B------:R-:W-:-:S03]  /*2af0*/  FSEL R150, R113, RZ, P6 ;  /* 0x000000ff71967208 */ /* 0x000fc60003000000 */
[----:B------:R-:W1:Y:S01]  /*2b00*/  MUFU.RCP R151, R151 ;  /* 0x0000009700977308 */ /* 0x000e620000001000 */
[----:B0-----:R-:W-:Y:S01]  /*2b10*/  FADD R113, R118, R33 ;  /* 0x0000002176717221 */ /* 0x001fe20000000000 */
[----:B------:R-:W-:Y:S01]  /*2b20*/  FMUL R147, R8, R147 ;  /* 0x0000009308937220 */ /* 0x000fe20000400000 */
[----:B------:R-:W-:Y:S01]  /*2b30*/  IMAD.U32 R8, R34, 0x10000, RZ ;  /* 0x0001000022087824 */ /* 0x000fe200078e00ff */
[----:B------:R-:W-:Y:S01]  /*2b40*/  @P5 FMUL R32, R32, 0.25 ;  /* 0x3e80000020205820 */ /* 0x000fe20000400000 */
[----:B------:R-:W-:Y:S02]  /*2b50*/  PRMT R34, R34, 0x7632, R34 ;  /* 0x0000763222227816 */ /* 0x000fe40000000022 */
[----:B------:R-:W-:Y:S01]  /*2b60*/  FSETP.GEU.AND P5, PT, |R113|, 1.175494350822287508e-38, PT ;  /* 0x008000007100780b */ /* 0x000fe20003fae200 */
[----:B------:R-:W-:Y:S01]  /*2b70*/  FFMA R145, R145, R150, R148 ;  /* 0x0000009691917223 */ /* 0x000fe20000000094 */
[----:B------:R-:W-:Y:S01]  /*2b80*/  FFMA R147, R150, R147, R149 ;  /* 0x0000009396937223 */ /* 0x000fe20000000095 */
[----:B------:R-:W-:Y:S01]  /*2b90*/  FSETP.NEU.AND P6, PT, R111, RZ, PT ;  /* 0x000000ff6f00720b */ /* 0x000fe20003fcd000 */
[----:B------:R-:W-:Y:S01]  /*2ba0*/  @!P4 FMUL R32, R32, 16777216 ;  /* 0x4b8000002020c820 */ /* 0x000fe20000400000 */
[----:B------:R-:W-:Y:S01]  /*2bb0*/  FSEL R8, R8, RZ, P2 ;  /* 0x000000ff08087208 */ /* 0x000fe20001000000 */
[C---:B------:R-:W-:Y:S01]  /*2bc0*/  FMUL R150, R113.reuse, 0.25 ;  /* 0x3e80000071967820 */ /* 0x040fe20000400000 */
[----:B------:R-:W-:Y:S01]  /*2bd0*/  FSETP.GT.AND P4, PT, |R113|, 8.50705917302346158658e+37, PT ;  /* 0x7e8000007100780b */ /* 0x000fe20003f84200 */
[----:B------:R-:W-:Y:S01]  /*2be0*/  IMAD.U32 R34, R34, 0x10000, RZ ;  /* 0x0001000022227824 */ /* 0x000fe200078e00ff */
[----:B------:R-:W-:Y:S01]  /*2bf0*/  FSEL R148, R114, RZ, P6 ;  /* 0x000000ff72947208 */ /* 0x000fe20003000000 */
[--C-:B------:R-:W-:Y:S01]  /*2c00*/  FADD R8, R8, -R145.reuse ;  /* 0x8000009108087221 */ /* 0x100fe20000000000 */
[----:B------:R-:W-:Y:S01]  /*2c10*/  FSEL R150, R150, R113, P4 ;  /* 0x0000007196967208 */ /* 0x000fe20002000000 */
[----:B-1----:R-:W-:Y:S01]  /*2c20*/  FMUL R114, R151, R32 ;  /* 0x0000002097727220 */ /* 0x002fe20000400000 */
[----:B------:R-:W-:Y:S01]  /*2c30*/  FSEL R34, R34, RZ, P2 ;  /* 0x000000ff22227208 */ /* 0x000fe20001000000 */
[----:B------:R-:W-:Y:S01]  /*2c40*/  FFMA R145, R8, R148, R145 ;  /* 0x0000009408917223 */ /* 0x000fe20000000091 */
[----:B------:R-:W-:Y:S01]  /*2c50*/  FSETP.NEU.AND P6, PT, R112, RZ, PT ;  /* 0x000000ff7000720b */ /* 0x000fe20003fcd000 */
[----:B------:R-:W-:Y:S01]  /*2c60*/  FMUL R32, R8, R8 ;  /* 0x0000000808207220 */ /* 0x000fe20000400000 */
[----:B------:R-:W-:Y:S01]  /*2c70*/  @!P5 FMUL R150, R150, 16777216 ;  /* 0x4b8000009696d820 */ /* 0x000fe20000400000 */
[----:B------:R-:W-:Y:S01]  /*2c80*/  IMAD.U32 R8, R35, 0x10000, RZ ;  /* 0x0001000023087824 */ /* 0x000fe200078e00ff */
[----:B------:R-:W-:Y:S01]  /*2c90*/  FSEL R115, R115, RZ, P6 ;  /* 0x000000ff73737208 */ /* 0x000fe20003000000 */
[----:B------:R-:W-:Y:S01]  /*2ca0*/  FADD R34, R34, -R145 ;  /* 0x8000009122227221 */ /* 0x000fe20000000000 */
[----:B------:R-:W-:-:S02]  /*2cb0*/  PRMT R35, R35, 0x7632, R35 ;  /* 0x0000763223237816 */ /* 0x000fc40000000023 */
[----:B------:R-:W-:Y:S01]  /*2cc0*/  FSEL R8, R8, RZ, P2 ;  /* 0x000000ff08087208 */ /* 0x000fe20001000000 */
[----:B------:R-:W0:Y:S01]  /*2cd0*/  MUFU.RCP R150, R150 ;  /* 0x0000009600967308 */ /* 0x000e220000001000 */
[C---:B------:R-:W-:Y:S01]  /*2ce0*/  FFMA R145, R34.reuse, R115, R145 ;  /* 0x0000007322917223 */ /* 0x040fe20000000091 */
[----:B------:R-:W-:Y:S01]  /*2cf0*/  FMUL R34, R34, R34 ;  /* 0x0000002222227220 */ /* 0x000fe20000400000 */
[----:B------:R-:W-:Y:S01]  /*2d00*/  FSETP.NEU.AND P6, PT, R15, RZ, PT ;  /* 0x000000ff0f00720b */ /* 0x000fe20003fcd000 */
[----:B------:R-:W-:Y:S01]  /*2d10*/  FMUL R32, R93, R32 ;  /* 0x000000205d207220 */ /* 0x000fe20000400000 */
[----:B------:R-:W-:Y:S01]  /*2d20*/  FADD R147, RZ, R147 ;  /* 0x00000093ff937221 */ /* 0x000fe20000000000 */
[----:B------:R-:W-:Y:S01]  /*2d30*/  FADD R8, R8, -R145 ;  /* 0x8000009108087221 */ /* 0x000fe20000000000 */
[----:B------:R-:W-:Y:S01]  /*2d40*/  IMAD.U32 R35, R35, 0x10000, RZ ;  /* 0x0001000023237824 */ /* 0x000fe200078e00ff */
[----:B------:R-:W-:Y:S01]  /*2d50*/  FMUL R34, R111, R34 ;  /* 0x000000226f227220 */ /* 0x000fe20000400000 */
[----:B------:R-:W-:Y:S01]  /*2d60*/  FSEL R93, R116, RZ, P6 ;  /* 0x000000ff745d7208 */ /* 0x000fe20003000000 */
[----:B------:R-:W-:Y:S01]  /*2d70*/  FFMA R32, R148, R32, R147 ;  /* 0x0000002094207223 */ /* 0x000fe20000000093 */
[----:B------:R-:W-:Y:S01]  /*2d80*/  @P4 FMUL R33, R33, 0.25 ;  /* 0x3e80000021214820 */ /* 0x000fe20000400000 */
[----:B------:R-:W-:Y:S01]  /*2d90*/  FMUL R111, R8, R8 ;  /* 0x00000008086f7220 */ /* 0x000fe20000400000 */
[----:B------:R-:W-:Y:S01]  /*2da0*/  FSEL R35, R35, RZ, P2 ;  /* 0x000000ff23237208 */ /* 0x000fe20001000000 */
[----:B------:R-:W-:Y:S01]  /*2db0*/  FFMA R32, R115, R34, R32 ;  /* 0x0000002273207223 */ /* 0x000fe20000000020 */
[----:B------:R-:W-:Y:S01]  /*2dc0*/  @!P5 FMUL R33, R33, 16777216 ;  /* 0x4b8000002121d820 */ /* 0x000fe20000400000 */
[----:B------:R-:W-:Y:S01]  /*2dd0*/  FMUL R112, R112, R111 ;  /* 0x0000006f70707220 */ /* 0x000fe20000400000 */
[----:B------:R-:W-:Y:S01]  /*2de0*/  FFMA R116, R8, R93, R145 ;  /* 0x0000005d08747223 */ /* 0x000fe20000000091 */
[----:B------:R-:W-:Y:S01]  /*2df0*/  FSETP.NEU.AND P4, PT, R101, RZ, PT ;  /* 0x000000ff6500720b */ /* 0x000fe20003f8d000 */
[----:B------:R-:W-:Y:S01]  /*2e00*/  IMAD.IADD R8, R143, 0x1, R12 ;  /* 0x000000018f087824 */ /* 0x000fe200078e020c */
[----:B0-----:R-:W-:Y:S01]  /*2e10*/  FMUL R111, R150, R33 ;  /* 0x00000021966f7220 */ /* 0x001fe20000400000 */
[----:B------:R-:W-:Y:S01]  /*2e20*/  FFMA R145, R93, R112, R32 ;  /* 0x000000705d917223 */ /* 0x000fe20000000020 */
[----:B------:R-:W-:Y:S01]  /*2e30*/  FADD R143, R35, -R116 ;  /* 0x80000074238f7221 */ /* 0x000fe20000000000 */
[----:B------:R-:W-:Y:S01]  /*2e40*/  CS2R R32, SRZ ;  /* 0x0000000000207805 */ /* 0x000fe2000001ff00 */
[----:B------:R-:W-:Y:S01]  /*2e50*/  FSEL R148, R92, RZ, P4 ;  /* 0x000000ff5c947208 */ /* 0x000fe20002000000 */
[----:B------:R-:W-:Y:S01]  /*2e60*/  CS2R R34, SRZ ;  /* 0x0000000000227805 */ /* 0x000fe2000001ff00 */
[----:B------:R-:W-:-:S05]  /*2e70*/  IMAD.WIDE R92, R8, R9, c[0x0][0x160] ;  /* 0x00005800085c7625 */ /* 0x000fca00078e0209 */
[----:B------:R-:W5:Y:S01]  /*2e80*/  @P0 LDG.E.EL.128 R32, [R92.64] ;  /* 0x000000045c200981 */ /* 0x000f62000c2e1d00 */
[----:B----4-:R-:W-:-:S03]  /*2e90*/  IMAD.U32 R112, R24, 0x10000, RZ ;  /* 0x0001000018707824 */ /* 0x010fc600078e00ff */
[----:B------:R-:W0:Y:S01]  /*2ea0*/  SHFL.BFLY PT, R115, R122, 0x8, 0x1f ;  /* 0x0d001f007a737f89 */ /* 0x000e2200000e0000 */
[C---:B------:R-:W-:Y:S01]  /*2eb0*/  FFMA R116, R143.reuse, R148, R116 ;  /* 0x000000948f747223 */ /* 0x040fe20000000074 */
[----:B------:R-:W-:Y:S01]  /*2ec0*/  FSEL R112, R112, RZ, P2 ;  /* 0x000000ff70707208 */ /* 0x000fe20001000000 */
[----:B------:R-:W-:-:S04]  /*2ed0*/  FMUL R150, R143, R143 ;  /* 0x0000008f8f967220 */ /* 0x000fc80000400000 */
[----:B------:R-:W-:Y:S01]  /*2ee0*/  FADD R143, R112, -R116 ;  /* 0x80000074708f7221 */ /* 0x000fe20000000000 */
[----:B------:R-:W-:-:S03]  /*2ef0*/  PRMT R24, R24, 0x7632, R24 ;  /* 0x0000763218187816 */ /* 0x000fc60000000018 */
[----:B------:R-:W-:Y:S01]  /*2f00*/  FMUL R112, R143, R143 ;  /* 0x0000008f8f707220 */ /* 0x000fe20000400000 */
[----:B------:R-:W-:Y:S01]  /*2f10*/  FSETP.NEU.AND P4, PT, R102, RZ, PT ;  /* 0x000000ff6600720b */ /* 0x000fe20003f8d000 */
[----:B------:R-:W-:Y:S02]  /*2f20*/  FMUL R150, R15, R150 ;  /* 0x000000960f967220 */ /* 0x000fe40000400000 */
[----:B------:R-:W-:Y:S01]  /*2f30*/  FMUL R112, R101, R112 ;  /* 0x0000007065707220 */ /* 0x000fe20000400000 */
[----:B------:R-:W-:Y:S01]  /*2f40*/  IMAD.U32 R101, R24, 0x10000, RZ ;  /* 0x0001000018657824 */ /* 0x000fe200078e00ff */
[----:B------:R-:W-:Y:S02]  /*2f50*/  FSEL R15, R107, RZ, P4 ;  /* 0x000000ff6b0f7208 */ /* 0x000fe40002000000 */
[----:B------:R-:W-:Y:S02]  /*2f60*/  FSETP.NEU.AND P6, PT, R103, RZ, PT ;  /* 0x000000ff6700720b */ /* 0x000fe40003fcd000 */
[----:B------:R-:W-:Y:S01]  /*2f70*/  FSEL R101, R101, RZ, P2 ;  /* 0x000000ff65657208 */ /* 0x000fe20001000000 */
[----:B------:R-:W-:Y:S01]  /*2f80*/  FFMA R116, R143, R15, R116 ;  /* 0x0000000f8f747223 */ /* 0x000fe20000000074 */
[----:B0-----:R-:W-:Y:S01]  /*2f90*/  FADD R107, R122, R115 ;  /* 0x000000737a6b7221 */ /* 0x001fe20000000000 */
[C---:B------:R-:W-:Y:S01]  /*2fa0*/  PRMT R24, R25.reuse, 0x7632, R24 ;  /* 0x0000763219187816 */ /* 0x040fe20000000018 */
[----:B------:R-:W-:Y:S01]  /*2fb0*/  IMAD.U32 R25, R25, 0x10000, RZ ;  /* 0x0001000019197824 */ /* 0x000fe200078e00ff */
[----:B------:R-:W-:Y:S01]  /*2fc0*/  FSEL R143, R108, RZ, P6 ;  /* 0x000000ff6c8f7208 */ /* 0x000fe20003000000 */
[----:B------:R-:W-:Y:S01]  /*2fd0*/  FADD R101, R101, -R116 ;  /* 0x8000007465657221 */ /* 0x000fe20000000000 */
[----:B------:R-:W-:-:S02]  /*2fe0*/  FSETP.GT.AND P5, PT, |R107|, 8.50705917302346158658e+37, PT ;  /* 0x7e8000006b00780b */ /* 0x000fc40003fa4200 */
[----:B------:R-:W-:Y:S01]  /*2ff0*/  FSEL R25, R25, RZ, P2 ;  /* 0x000000ff19197208 */ /* 0x000fe20001000000 */
[----:B------:R-:W-:Y:S01]  /*3000*/  FFMA R116, R101, R143, R116 ;  /* 0x0000008f65747223 */ /* 0x000fe20000000074 */
[----:B------:R-:W-:Y:S01]  /*3010*/  FSETP.GEU.AND P4, PT, |R107|, 1.175494350822287508e-38, PT ;  /* 0x008000006b00780b */ /* 0x000fe20003f8e200 */
[----:B------:R-:W-:Y:S01]  /*3020*/  FFMA R150, R148, R150, R145 ;  /* 0x0000009694967223 */ /* 0x000fe20000000091 */
[----:B------:R-:W-:Y:S01]  /*3030*/  FSETP.NEU.AND P6, PT, R105, RZ, PT ;  /* 0x000000ff6900720b */ /* 0x000fe20003fcd000 */
[----:B------:R-:W-:Y:S01]  /*3040*/  FMUL R101, R101, R101 ;  /* 0x0000006565657220 */ /* 0x000fe20000400000 */
[----:B------:R-:W-:Y:S01]  /*3050*/  FMUL R148, R107, 0.25 ;  /* 0x3e8000006b947820 */ /* 0x000fe20000400000 */
[----:B------:R-:W-:Y:S01]  /*3060*/  IMAD.U32 R24, R24, 0x10000, RZ ;  /* 0x0001000018187824 */ /* 0x000fe200078e00ff */
[----:B------:R-:W-:Y:S01]  /*3070*/  FADD R25, R25, -R116 ;  /* 0x8000007419197221 */ /* 0x000fe20000000000 */
[----:B------:R-:W-:Y:S01]  /*3080*/  FSEL R109, R109, RZ, P6 ;  /* 0x000000ff6d6d7208 */ /* 0x000fe20003000000 */
[----:B------:R-:W-:Y:S01]  /*3090*/  FFMA R112, R15, R112, R150 ;  /* 0x000000700f707223 */ /* 0x000fe20000000096 */
[----:B------:R-:W-:Y:S01]  /*30a0*/  FMUL R101, R102, R101 ;  /* 0x0000006566657220 */ /* 0x000fe20000400000 */
[----:B------:R-:W-:Y:S01]  /*30b0*/  FSEL R148, R148, R107, P5 ;  /* 0x0000006b94947208 */ /* 0x000fe20002800000 */
[----:B------:R-:W-:Y:S01]  /*30c0*/  FMUL R102, R25, R25 ;  /* 0x0000001919667220 */ /* 0x000fe20000400000 */
[----:B------:R-:W-:Y:S01]  /*30d0*/  FSEL R24, R24, RZ, P2 ;  /* 0x000000ff18187208 */ /* 0x000fe20001000000 */
[----:B------:R-:W-:Y:S01]  /*30e0*/  @P5 FMUL R115, R115, 0.25 ;  /* 0x3e80000073735820 */ /* 0x000fe20000400000 */
[----:B------:R-:W-:Y:S01]  /*30f0*/  FFMA R101, R143, R101, R112 ;  /* 0x000000658f657223 */ /* 0x000fe20000000070 */
[----:B------:R-:W-:Y:S01]  /*3100*/  FFMA R145, R25, R109, R116 ;  /* 0x0000006d19917223 */ /* 0x000fe20000000074 */
[----:B------:R-:W-:Y:S01]  /*3110*/  FMUL R103, R103, R102 ;  /* 0x0000006667677220 */ /* 0x000fe20000400000 */
[----:B------:R-:W-:Y:S01]  /*3120*/  IMAD.U32 R15, R26, 0x10000, RZ ;  /* 0x000100001a0f7824 */ /* 0x000fe200078e00ff */
[----:B------:R-:W-:Y:S01]  /*3130*/  @!P4 FMUL R148, R148, 16777216 ;  /* 0x4b8000009494c820 */ /* 0x000fe20000400000 */
[----:B------:R-:W-:Y:S01]  /*3140*/  @!P4 FMUL R115, R115, 16777216 ;  /* 0x4b8000007373c820 */ /* 0x000fe20000400000 */
[----:B------:R-:W-:Y:S01]  /*3150*/  FADD R102, RZ, R101 ;  /* 0x00000065ff667221 */ /* 0x000fe20000000000 */
[----:B------:R-:W-:Y:S01]  /*3160*/  FADD R108, R24, -R145 ;  /* 0x80000091186c7221 */ /* 0x000fe20000000000 */
[----:B------:R-:W-:-:S02]  /*3170*/  FSETP.NEU.AND P4, PT, R106, RZ, PT ;  /* 0x000000ff6a00720b */ /* 0x000fc40003f8d000 */
[----:B------:R-:W-:Y:S01]  /*3180*/  FFMA R102, R109, R103, R102 ;  /* 0x000000676d667223 */ /* 0x000fe20000000066 */
[----:B------:R-:W-:Y:S01]  /*3190*/  FSEL R101, R15, RZ, P2 ;  /* 0x000000ff0f657208 */ /* 0x000fe20001000000 */
[----:B------:R-:W-:Y:S01]  /*31a0*/  FMUL R112, R108, R108 ;  /* 0x0000006c6c707220 */ /* 0x000fe20000400000 */
[----:B------:R-:W-:Y:S02]  /*31b0*/  FSEL R103, R110, RZ, P4 ;  /* 0x000000ff6e677208 */ /* 0x000fe40002000000 */
[C---:B--2---:R-:W-:Y:S01]  /*31c0*/  PRMT R15, R16.reuse, 0x7632, R15 ;  /* 0x00007632100f7816 */ /* 0x044fe2000000000f */
[----:B------:R-:W-:Y:S01]  /*31d0*/  FMUL R112, R105, R112 ;  /* 0x0000007069707220 */ /* 0x000fe20000400000 */
[----:B------:R-:W-:Y:S01]  /*31e0*/  IMAD.U32 R16, R16, 0x10000, RZ ;  /* 0x0001000010107824 */ /* 0x000fe200078e00ff */
[----:B------:R-:W-:Y:S02]  /*31f0*/  FFMA R110, R108, R103, R145 ;  /* 0x000000676c6e7223 */ /* 0x000fe40000000091 */
[----:B------:R-:W-:Y:S01]  /*3200*/  IMAD.U32 R15, R15, 0x10000, RZ ;  /* 0x000100000f0f7824 */ /* 0x000fe200078e00ff */
[----:B------:R-:W-:Y:S01]  /*3210*/  FFMA R112, R103, R112, R102 ;  /* 0x0000007067707223 */ /* 0x000fe20000000066 */
[----:B------:R-:W-:Y:S01]  /*3220*/  FADD R103, R101, -R110 ;  /* 0x8000006e65677221 */ /* 0x000fe20000000000 */
[----:B------:R-:W-:-:S02]  /*3230*/  FSETP.NEU.AND P4, PT, R141, RZ, PT ;  /* 0x000000ff8d00720b */ /* 0x000fc40003f8d000 */
[----:B------:R-:W-:Y:S02]  /*3240*/  FSEL R108, R16, RZ, !P1 ;  /* 0x000000ff106c7208 */ /* 0x000fe40004800000 */
[----:B------:R-:W-:Y:S02]  /*3250*/  FSEL R101, R15, RZ, !P1 ;  /* 0x000000ff0f657208 */ /* 0x000fe40004800000 */
[----:B------:R-:W-:Y:S01]  /*3260*/  FSETP.NEU.AND P5, PT, R61, RZ, PT ;  /* 0x000000ff3d00720b */ /* 0x000fe20003fad000 */
[----:B------:R-:W-:Y:S01]  /*3270*/  IMAD.U32 R102, R17, 0x10000, RZ ;  /* 0x0001000011667824 */ /* 0x000fe200078e00ff */
[----:B------:R-:W-:Y:S01]  /*3280*/  FSEL R135, R135, RZ, P4 ;  /* 0x000000ff87877208 */ /* 0x000fe20002000000 */
[----:B------:R-:W-:Y:S01]  /*3290*/  FADD R109, -R108, R101 ;  /* 0x000000656c6d7221 */ /* 0x000fe20000000100 */
[----:B------:R-:W-:Y:S01]  /*32a0*/  FSEL R15, R104, RZ, P5 ;  /* 0x000000ff680f7208 */ /* 0x000fe20002800000 */
[----:B------:R-:W-:Y:S01]  /*32b0*/  FMUL R105, R103, R103 ;  /* 0x0000006767697220 */ /* 0x000fe20000400000 */
[----:B------:R-:W-:Y:S01]  /*32c0*/  PRMT R17, R17, 0x7632, R17 ;  /* 0x0000763211117816 */ /* 0x000fe20000000011 */
[----:B------:R-:W-:Y:S01]  /*32d0*/  FFMA R16, R103, R135, R110 ;  /* 0x0000008767107223 */ /* 0x000fe2000000006e */
[----:B------:R-:W-:Y:S01]  /*32e0*/  FSEL R102, R102, RZ, !P1 ;  /* 0x000000ff66667208 */ /* 0x000fe20004800000 */
[C---:B------:R-:W-:Y:S01]  /*32f0*/  FMUL R103, R109.reuse, R109 ;  /* 0x0000006d6d677220 */ /* 0x040fe20000400000 */
[----:B------:R-:W-:Y:S01]  /*3300*/  FFMA R109, R109, R15, R108 ;  /* 0x0000000f6d6d7223 */ /* 0x000fe2000000006c */
[----:B------:R-:W-:Y:S01]  /*3310*/  FSETP.NEU.AND P4, PT, R60, RZ, PT ;  /* 0x000000ff3c00720b */ /* 0x000fe20003f8d000 */
[----:B------:R-:W-:-:S02]  /*3320*/  IMAD.U32 R17, R17, 0x10000, RZ ;  /* 0x0001000011117824 */ /* 0x000fc400078e00ff */
[--C-:B------:R-:W-:Y:S01]  /*3330*/  FADD R102, R102, -R109.reuse ;  /* 0x8000006d66667221 */ /* 0x100fe20000000000 */
[----:B------:R-:W-:Y:S01]  /*3340*/  FSEL R65, R65, RZ, P4 ;  /* 0x000000ff41417208 */ /* 0x000fe20002000000 */
[----:B------:R-:W-:Y:S01]  /*3350*/  FMUL R62, R62, R103 ;  /* 0x000000673e3e7220 */ /* 0x000fe20000400000 */
[----:B------:R-:W-:Y:S01]  /*3360*/  PRMT R26, R26, 0x7632, R26 ;  /* 0x000076321a1a7816 */ /* 0x000fe2000000001a */
[C---:B------:R-:W-:Y:S01]  /*3370*/  FMUL R104, R102.reuse, R102 ;  /* 0x0000006666687220 */ /* 0x040fe20000400000 */
[----:B------:R-:W-:Y:S01]  /*3380*/  FSEL R17, R17, RZ, !P1 ;  /* 0x000000ff11117208 */ /* 0x000fe20004800000 */
[----:B------:R-:W-:Y:S01]  /*3390*/  FFMA R102, R102, R65, R109 ;  /* 0x0000004166667223 */ /* 0x000fe2000000006d */
[----:B------:R-:W-:Y:S01]  /*33a0*/  FSETP.NEU.AND P4, PT, R59, RZ, PT ;  /* 0x000000ff3b00720b */ /* 0x000fe20003f8d000 */
[----:B------:R-:W-:Y:S01]  /*33b0*/  FFMA R62, R15, R62, RZ ;  /* 0x0000003e0f3e7223 */ /* 0x000fe200000000ff */
[----:B------:R-:W-:Y:S01]  /*33c0*/  IMAD.U32 R26, R26, 0x10000, RZ ;  /* 0x000100001a1a7824 */ /* 0x000fe200078e00ff */
[----:B------:R-:W-:Y:S01]  /*33d0*/  FMUL R104, R61, R104 ;  /* 0x000000683d687220 */ /* 0x000fe20000400000 */
[C---:B------:R-:W-:Y:S01]  /*33e0*/  IMAD.U32 R15, R18.reuse, 0x10000, RZ ;  /* 0x00010000120f7824 */ /* 0x040fe200078e00ff */
[----:B------:R-:W-:Y:S01]  /*33f0*/  FSEL R67, R67, RZ, P4 ;  /* 0x000000ff43437208 */ /* 0x000fe20002000000 */
[----:B------:R-:W-:Y:S01]  /*3400*/  FADD R61, R17, -R102 ;  /* 0x80000066113d7221 */ /* 0x000fe20000000000 */
[----:B------:R-:W-:Y:S01]  /*3410*/  PRMT R18, R18, 0x7632, R18 ;  /* 0x0000763212127816 */ /* 0x000fe20000000012 */
[----:B------:R-:W-:Y:S01]  /*3420*/  FFMA R62, R65, R104, R62 ;  /* 0x00000068413e7223 */ /* 0x000fe2000000003e */
[----:B------:R-:W-:Y:S01]  /*3430*/  FSEL R17, R26, RZ, P2 ;  /* 0x000000ff1a117208 */ /* 0x000fe20001000000 */
[----:B------:R-:W-:Y:S01]  /*3440*/  FMUL R65, R61, R61 ;  /* 0x0000003d3d417220 */ /* 0x000fe20000400000 */
[----:B------:R-:W-:Y:S01]  /*3450*/  FSEL R26, R15, RZ, !P1 ;  /* 0x000000ff0f1a7208 */ /* 0x000fe20004800000 */
[----:B------:R-:W-:Y:S01]  /*3460*/  FFMA R61, R61, R67, R102 ;  /* 0x000000433d3d7223 */ /* 0x000fe20000000066 */
[----:B------:R-:W-:Y:S01]  /*3470*/  FSETP.NEU.AND P4, PT, R58, RZ, PT ;  /* 0x000000ff3a00720b */ /* 0x000fe20003f8d000 */
[----:B------:R-:W-:-:S02]  /*3480*/  IMAD.U32 R18, R18, 0x10000, RZ ;  /* 0x0001000012127824 */ /* 0x000fc400078e00ff */
[--C-:B------:R-:W-:Y:S01]  /*3490*/  FADD R26, R26, -R61.reuse ;  /* 0x8000003d1a1a7221 */ /* 0x100fe20000000000 */
[----:B------:R-:W-:Y:S01]  /*34a0*/  FSEL R103, R68, RZ, P4 ;  /* 0x000000ff44677208 */ /* 0x000fe20002000000 */
[----:B------:R-:W-:Y:S01]  /*34b0*/  FADD R15, R17, -R16 ;  /* 0x80000010110f7221 */ /* 0x000fe20000000000 */
[----:B------:R-:W-:Y:S02]  /*34c0*/  FSEL R18, R18, RZ, !P1 ;  /* 0x000000ff12127208 */ /* 0x000fe40004800000 */
[----:B------:R-:W-:Y:S01]  /*34d0*/  FSETP.NEU.AND P4, PT, R48, RZ, PT ;  /* 0x000000ff3000720b */ /* 0x000fe20003f8d000 */
[----:B------:R-:W-:Y:S01]  /*34e0*/  FFMA R61, R26, R103, R61 ;  /* 0x000000671a3d7223 */ /* 0x000fe2000000003d */
[C---:B------:R-:W-:Y:S01]  /*34f0*/  PRMT R17, R19.reuse, 0x7632, R17 ;  /* 0x0000763213117816 */ /* 0x040fe20000000011 */
[----:B------:R-:W-:Y:S01]  /*3500*/  IMAD.U32 R19, R19, 0x10000, RZ ;  /* 0x0001000013137824 */ /* 0x000fe200078e00ff */
[----:B------:R-:W-:Y:S01]  /*3510*/  FSEL R69, R69, RZ, P4 ;  /* 0x000000ff45457208 */ /* 0x000fe20002000000 */
[----:B------:R-:W-:Y:S01]  /*3520*/  FADD R18, R18, -R61 ;  /* 0x8000003d12127221 */ /* 0x000fe20000000000 */
[----:B------:R-:W-:Y:S01]  /*3530*/  FMUL R68, R26, R26 ;  /* 0x0000001a1a447220 */ /* 0x000fe20000400000 */
[----:B------:R-:W-:-:S02]  /*3540*/  FSETP.NEU.AND P4, PT, R57, RZ, PT ;  /* 0x000000ff3900720b */ /* 0x000fc40003f8d000 */
[----:B------:R-:W-:Y:S01]  /*3550*/  FSEL R19, R19, RZ, !P1 ;  /* 0x000000ff13137208 */ /* 0x000fe20004800000 */
[----:B------:R-:W-:Y:S01]  /*3560*/  FFMA R26, R18, R69, R61 ;  /* 0x00000045121a7223 */ /* 0x000fe2000000003d */
[----:B------:R-:W-:Y:S01]  /*3570*/  IMAD.U32 R17, R17, 0x10000, RZ ;  /* 0x0001000011117824 */ /* 0x000fe200078e00ff */
[----:B------:R-:W-:Y:S01]  /*3580*/  FSEL R70, R70, RZ, P4 ;  /* 0x000000ff46467208 */ /* 0x000fe20002000000 */
[----:B------:R-:W-:Y:S01]  /*3590*/  FMUL R68, R59, R68 ;  /* 0x000000443b447220 */ /* 0x000fe20000400000 */
[--C-:B------:R-:W-:Y:S01]  /*35a0*/  FADD R19, R19, -R26.reuse ;  /* 0x8000001a13137221 */ /* 0x100fe20000000000 */
[----:B------:R-:W-:Y:S01]  /*35b0*/  FMUL R65, R60, R65 ;  /* 0x000000413c417220 */ /* 0x000fe20000400000 */
[----:B------:R-:W-:Y:S01]  /*35c0*/  FMUL R59, R18, R18 ;  /* 0x00000012123b7220 */ /* 0x000fe20000400000 */
[----:B------:R-:W-:Y:S01]  /*35d0*/  FSETP.NEU.AND P4, PT, R56, RZ, PT ;  /* 0x000000ff3800720b */ /* 0x000fe20003f8d000 */
[----:B------:R-:W-:Y:S01]  /*35e0*/  FFMA R61, R19, R70, R26 ;  /* 0x00000046133d7223 */ /* 0x000fe2000000001a */
[----:B------:R-:W-:Y:S01]  /*35f0*/  FSEL R18, R17, RZ, !P1 ;  /* 0x000000ff11127208 */ /* 0x000fe20004800000 */
[----:B------:R-:W-:Y:S01]  /*3600*/  FFMA R62, R67, R65, R62 ;  /* 0x00000041433e7223 */ /* 0x000fe2000000003e */
[----:B---3--:R-:W-:Y:S01]  /*3610*/  IMAD.U32 R17, R20, 0x10000, RZ ;  /* 0x0001000014117824 */ /* 0x008fe200078e00ff */
[----:B------:R-:W-:Y:S01]  /*3620*/  FMUL R19, R19, R19 ;  /* 0x0000001313137220 */ /* 0x000fe20000400000 */
[----:B------:R-:W-:Y:S01]  /*3630*/  FSEL R26, R71, RZ, P4 ;  /* 0x000000ff471a7208 */ /* 0x000fe20002000000 */
[--C-:B------:R-:W-:Y:S01]  /*3640*/  FADD R18, R18, -R61.reuse ;  /* 0x8000003d12127221 */ /* 0x100fe20000000000 */
[----:B------:R-:W-:Y:S01]  /*3650*/  PRMT R20, R20, 0x7632, R20 ;  /* 0x0000763214147816 */ /* 0x000fe20000000014 */
[----:B------:R-:W-:Y:S01]  /*3660*/  FFMA R62, R103, R68, R62 ;  /* 0x00000044673e7223 */ /* 0x000fe2000000003e */
[----:B------:R-:W-:Y:S01]  /*3670*/  FMUL R59, R58, R59 ;  /* 0x0000003b3a3b7220 */ /* 0x000fe20000400000 */
[----:B------:R-:W-:Y:S01]  /*3680*/  FMUL R19, R48, R19 ;  /* 0x0000001330137220 */ /* 0x000fe20000400000 */
[----:B------:R-:W-:Y:S01]  /*3690*/  FSEL R17, R17, RZ, !P1 ;  /* 0x000000ff11117208 */ /* 0x000fe20004800000 */
[----:B------:R-:W-:Y:S01]  /*36a0*/  FFMA R48, R18, R26, R61 ;  /* 0x0000001a12307223 */ /* 0x000fe2000000003d */
[----:B------:R-:W-:-:S02]  /*36b0*/  FSETP.NEU.AND P4, PT, R139, RZ, PT ;  /* 0x000000ff8b00720b */ /* 0x000fc40003f8d000 */
[----:B------:R-:W-:Y:S01]  /*36c0*/  FSETP.NEU.AND P5, PT, R55, RZ, PT ;  /* 0x000000ff3700720b */ /* 0x000fe20003fad000 */
[----:B------:R-:W-:Y:S01]  /*36d0*/  FFMA R59, R69, R59, R62 ;  /* 0x0000003b453b7223 */ /* 0x000fe2000000003e */
[----:B------:R-:W-:Y:S01]  /*36e0*/  FMUL R18, R18, R18 ;  /* 0x0000001212127220 */ /* 0x000fe20000400000 */
[----:B------:R-:W-:Y:S01]  /*36f0*/  IMAD.U32 R20, R20, 0x10000, RZ ;  /* 0x0001000014147824 */ /* 0x000fe200078e00ff */
[----:B------:R-:W-:Y:S01]  /*3700*/  FSEL R134, R134, RZ, P4 ;  /* 0x000000ff86867208 */ /* 0x000fe20002000000 */
[----:B------:R-:W-:Y:S01]  /*3710*/  FADD R17, R17, -R48 ;  /* 0x8000003011117221 */ /* 0x000fe20000000000 */
[----:B------:R-:W-:Y:S01]  /*3720*/  FSEL R72, R72, RZ, P5 ;  /* 0x000000ff48487208 */ /* 0x000fe20002800000 */
[----:B------:R-:W-:Y:S01]  /*3730*/  FFMA R19, R70, R19, R59 ;  /* 0x0000001346137223 */ /* 0x000fe2000000003b */
[----:B------:R-:W-:Y:S01]  /*3740*/  FMUL R18, R57, R18 ;  /* 0x0000001239127220 */ /* 0x000fe20000400000 */
[C---:B------:R-:W-:Y:S01]  /*3750*/  FMUL R60, R15.reuse, R15 ;  /* 0x0000000f0f3c7220 */ /* 0x040fe20000400000 */
[----:B------:R-:W-:Y:S01]  /*3760*/  FSETP.NEU.AND P4, PT, R54, RZ, PT ;  /* 0x000000ff3600720b */ /* 0x000fe20003f8d000 */
[----:B------:R-:W-:Y:S01]  /*3770*/  FFMA R15, R15, R134, R16 ;  /* 0x000000860f0f7223 */ /* 0x000fe20000000010 */
[----:B------:R-:W-:Y:S01]  /*3780*/  FSEL R20, R20, RZ, !P1 ;  /* 0x000000ff14147208 */ /* 0x000fe20004800000 */
[----:B------:R-:W-:Y:S01]  /*3790*/  FFMA R57, R17, R72, R48 ;  /* 0x0000004811397223 */ /* 0x000fe20000000030 */
[C---:B------:R-:W-:Y:S01]  /*37a0*/  PRMT R16, R21.reuse, 0x7632, R16 ;  /* 0x0000763215107816 */ /* 0x040fe20000000010 */
[----:B------:R-:W-:Y:S01]  /*37b0*/  FFMA R19, R26, R18, R19 ;  /* 0x000000121a137223 */ /* 0x000fe20000000013 */
[----:B------:R-:W-:Y:S01]  /*37c0*/  IMAD.U32 R21, R21, 0x10000, RZ ;  /* 0x0001000015157824 */ /* 0x000fe200078e00ff */
[----:B------:R-:W-:Y:S01]  /*37d0*/  FSEL R26, R73, RZ, P4 ;  /* 0x000000ff491a7208 */ /* 0x000fe20002000000 */
[----:B------:R-:W-:Y:S01]  /*37e0*/  FADD R20, R20, -R57 ;  /* 0x8000003914147221 */ /* 0x000fe20000000000 */
[----:B------:R-:W-:Y:S01]  /*37f0*/  FMUL R59, R17, R17 ;  /* 0x00000011113b7220 */ /* 0x000fe20000400000 */
[----:B------:R-:W-:-:S02]  /*3800*/  FSETP.NEU.AND P4, PT, R53, RZ, PT ;  /* 0x000000ff3500720b */ /* 0x000fc40003f8d000 */
[----:B------:R-:W-:Y:S01]  /*3810*/  FSEL R21, R21, RZ, !P1 ;  /* 0x000000ff15157208 */ /* 0x000fe20004800000 */
[----:B------:R-:W-:Y:S01]  /*3820*/  FFMA R48, R20, R26, R57 ;  /* 0x0000001a14307223 */ /* 0x000fe20000000039 */
[----:B------:R-:W-:Y:S01]  /*3830*/  FMUL R59, R56, R59 ;  /* 0x0000003b383b7220 */ /* 0x000fe20000400000 */
[----:B------:R-:W-:Y:S01]  /*3840*/  FADD R19, RZ, R19 ;  /* 0x00000013ff137221 */ /* 0x000fe20000000000 */
[----:B------:R-:W-:Y:S01]  /*3850*/  FMUL R20, R20, R20 ;  /* 0x0000001414147220 */ /* 0x000fe20000400000 */
[----:B------:R-:W-:Y:S01]  /*3860*/  IMAD.U32 R16, R16, 0x10000, RZ ;  /* 0x0001000010107824 */ /* 0x000fe200078e00ff */
[----:B------:R-:W-:Y:S01]  /*3870*/  FSEL R74, R74, RZ, P4 ;  /* 0x000000ff4a4a7208 */ /* 0x000fe20002000000 */
[--C-:B------:R-:W-:Y:S01]  /*3880*/  FADD R21, R21, -R48.reuse ;  /* 0x8000003015157221 */ /* 0x100fe20000000000 */
[----:B------:R-:W-:Y:S01]  /*3890*/  FFMA R19, R72, R59, R19 ;  /* 0x0000003b48137223 */ /* 0x000fe20000000013 */
[----:B------:R-:W-:Y:S01]  /*38a0*/  FMUL R20, R55, R20 ;  /* 0x0000001437147220 */ /* 0x000fe20000400000 */
[----:B------:R-:W-:Y:S01]  /*38b0*/  FSETP.NEU.AND P4, PT, R52, RZ, PT ;  /* 0x000000ff3400720b */ /* 0x000fe20003f8d000 */
[----:B------:R-:W-:Y:S01]  /*38c0*/  FFMA R55, R21, R74, R48 ;  /* 0x0000004a15377223 */ /* 0x000fe20000000030 */
[----:B------:R-:W-:Y:S01]  /*38d0*/  FSEL R16, R16, RZ, !P1 ;  /* 0x000000ff10107208 */ /* 0x000fe20004800000 */
[----:B------:R-:W-:Y:S01]  /*38e0*/  FFMA R19, R26, R20, R19 ;  /* 0x000000141a137223 */ /* 0x000fe20000000013 */
[C---:B------:R-:W-:Y:S01]  /*38f0*/  PRMT R17, R22.reuse, 0x7632, R17 ;  /* 0x0000763216117816 */ /* 0x040fe20000000011 */
[----:B------:R-:W-:Y:S01]  /*3900*/  IMAD.U32 R22, R22, 0x10000, RZ ;  /* 0x0001000016167824 */ /* 0x000fe200078e00ff */
[----:B------:R-:W-:Y:S01]  /*3910*/  FSEL R20, R75, RZ, P4 ;  /* 0x000000ff4b147208 */ /* 0x000fe20002000000 */
[----:B------:R-:W-:Y:S01]  /*3920*/  FADD R16, R16, -R55 ;  /* 0x8000003710107221 */ /* 0x000fe20000000000 */
[----:B------:R-:W-:-:S02]  /*3930*/  FSETP.NEU.AND P4, PT, R51, RZ, PT ;  /* 0x000000ff3300720b */ /* 0x000fc40003f8d000 */
[----:B------:R-:W-:Y:S01]  /*3940*/  FSEL R22, R22, RZ, !P1 ;  /* 0x000000ff16167208 */ /* 0x000fe20004800000 */
[----:B------:R-:W-:Y:S01]  /*3950*/  FFMA R55, R16, R20, R55 ;  /* 0x0000001410377223 */ /* 0x000fe20000000037 */
[----:B------:R-:W-:Y:S01]  /*3960*/  FMUL R21, R21, R21 ;  /* 0x0000001515157220 */ /* 0x000fe20000400000 */
[----:B------:R-:W-:Y:S01]  /*3970*/  IMAD.U32 R17, R17, 0x10000, RZ ;  /* 0x0001000011117824 */ /* 0x000fe200078e00ff */
[----:B------:R-:W-:Y:S01]  /*3980*/  FSEL R79, R79, RZ, P4 ;  /* 0x000000ff4f4f7208 */ /* 0x000fe20002000000 */
[--C-:B------:R-:W-:Y:S01]  /*3990*/  FADD R22, R22, -R55.reuse ;  /* 0x8000003716167221 */ /* 0x100fe20000000000 */
[----:B------:R-:W-:Y:S01]  /*39a0*/  FMUL R21, R54, R21 ;  /* 0x0000001536157220 */ /* 0x000fe20000400000 */
[----:B------:R-:W-:Y:S02]  /*39b0*/  FSETP.NEU.AND P4, PT, R50, RZ, PT ;  /* 0x000000ff3200720b */ /* 0x000fe40003f8d000 */
[----:B------:R-:W-:Y:S01]  /*39c0*/  FSEL R17, R17, RZ, !P1 ;  /* 0x000000ff11117208 */ /* 0x000fe20004800000 */
[----:B------:R-:W-:Y:S01]  /*39d0*/  FFMA R26, R22, R79, R55 ;  /* 0x0000004f161a7223 */ /* 0x000fe20000000037 */
[C---:B------:R-:W-:Y:S01]  /*39e0*/  PRMT R18, R23.reuse, 0x7632, R18 ;  /* 0x0000763217127816 */ /* 0x040fe20000000012 */
[----:B------:R-:W-:Y:S01]  /*39f0*/  FFMA R19, R74, R21, R19 ;  /* 0x000000154a137223 */ /* 0x000fe20000000013 */
[----:B------:R-:W-:Y:S01]  /*3a00*/  IMAD.U32 R23, R23, 0x10000, RZ ;  /* 0x0001000017177824 */ /* 0x000fe200078e00ff */
[----:B------:R-:W-:Y:S01]  /*3a10*/  FMUL R21, R22, R22 ;  /* 0x0000001616157220 */ /* 0x000fe20000400000 */
[----:B------:R-:W-:Y:S01]  /*3a20*/  FMUL R16, R16, R16 ;  /* 0x0000001010107220 */ /* 0x000fe20000400000 */
[----:B------:R-:W-:Y:S01]  /*3a30*/  FSEL R22, R83, RZ, P4 ;  /* 0x000000ff53167208 */ /* 0x000fe20002000000 */
[--C-:B------:R-:W-:Y:S01]  /*3a40*/  FADD R17, R17, -R26.reuse ;  /* 0x8000001a11117221 */ /* 0x100fe20000000000 */
[----:B------:R-:W-:Y:S01]  /*3a50*/  FSEL R23, R23, RZ, !P1 ;  /* 0x000000ff17177208 */ /* 0x000fe20004800000 */
[----:B------:R-:W-:Y:S01]  /*3a60*/  FMUL R16, R53, R16 ;  /* 0x0000001035107220 */ /* 0x000fe20000400000 */
[----:B------:R-:W-:Y:S01]  /*3a70*/  FSETP.NEU.AND P4, PT, R49, RZ, PT ;  /* 0x000000ff3100720b */ /* 0x000fe20003f8d000 */
[----:B------:R-:W-:Y:S01]  /*3a80*/  FFMA R26, R17, R22, R26 ;  /* 0x00000016111a7223 */ /* 0x000fe2000000001a */
[----:B------:R-:W-:Y:S01]  /*3a90*/  IMAD.U32 R18, R18, 0x10000, RZ ;  /* 0x0001000012127824 */ /* 0x000fe200078e00ff */
[----:B------:R-:W-:Y:S01]  /*3aa0*/  FFMA R16, R20, R16, R19 ;  /* 0x0000001014107223 */ /* 0x000fe20000000013 */
[----:B------:R-:W-:Y:S01]  /*3ab0*/  PRMT R25, R27, 0x7632, R25 ;  /* 0x000076321b197816 */ /* 0x000fe20000000019 */
[----:B------:R-:W-:Y:S01]  /*3ac0*/  FMUL R21, R52, R21 ;  /* 0x0000001534157220 */ /* 0x000fe20000400000 */
[----:B------:R-:W-:Y:S01]  /*3ad0*/  FMUL R20, R17, R17 ;  /* 0x0000001111147220 */ /* 0x000fe20000400000 */
[----:B------:R-:W-:Y:S01]  /*3ae0*/  FADD R23, R23, -R26 ;  /* 0x8000001a17177221 */ /* 0x000fe20000000000 */
[----:B------:R-:W-:Y:S01]  /*3af0*/  FSEL R86, R86, RZ, P4 ;  /* 0x000000ff56567208 */ /* 0x000fe20002000000 */
[----:B------:R-:W-:Y:S01]  /*3b00*/  IMAD.U32 R27, R27, 0x10000, RZ ;  /* 0x000100001b1b7824 */ /* 0x000fe200078e00ff */
[----:B------:R-:W-:Y:S01]  /*3b10*/  FFMA R21, R79, R21, R16 ;  /* 0x000000154f157223 */ /* 0x000fe20000000010 */
[----:B------:R-:W-:Y:S01]  /*3b20*/  FMUL R20, R51, R20 ;  /* 0x0000001433147220 */ /* 0x000fe20000400000 */
[C---:B------:R-:W-:Y:S01]  /*3b30*/  FMUL R17, R23.reuse, R23 ;  /* 0x0000001717117220 */ /* 0x040fe20000400000 */
[----:B------:R-:W-:Y:S01]  /*3b40*/  FSEL R18, R18, RZ, !P1 ;  /* 0x000000ff12127208 */ /* 0x000fe20004800000 */
[----:B------:R-:W-:Y:S01]  /*3b50*/  FFMA R23, R23, R86, R26 ;  /* 0x0000005617177223 */ /* 0x000fe2000000001a */
[----:B------:R-:W-:-:S02]  /*3b60*/  FSEL R16, R27, RZ, P2 ;  /* 0x000000ff1b107208 */ /* 0x000fc40001000000 */
[----:B------:R-:W-:Y:S01]  /*3b70*/  FSETP.NEU.AND P4, PT, R137, RZ, PT ;  /* 0x000000ff8900720b */ /* 0x000fe20003f8d000 */
[----:B------:R-:W-:Y:S01]  /*3b80*/  FFMA R21, R22, R20, R21 ;  /* 0x0000001416157223 */ /* 0x000fe20000000015 */
[----:B------:R-:W-:Y:S01]  /*3b90*/  FADD R22, R18, -R23 ;  /* 0x8000001712167221 */ /* 0x000fe20000000000 */
[----:B------:R-:W-:Y:S01]  /*3ba0*/  FADD R16, R16, -R15 ;  /* 0x8000000f10107221 */ /* 0x000fe20000000000 */
[----:B------:R-:W-:Y:S02]  /*3bb0*/  FSEL R18, R119, RZ, P4 ;  /* 0x000000ff77127208 */ /* 0x000fe40002000000 */
[----:B------:R-:W-:-:S03]  /*3bc0*/  FSETP.NEU.AND P5, PT, R44, RZ, PT ;  /* 0x000000ff2c00720b */ /* 0x000fc60003fad000 */
[--C-:B------:R-:W-:Y:S01]  /*3bd0*/  FFMA R19, R16, R18, R15.reuse ;  /* 0x0000001210137223 */ /* 0x100fe2000000000f */
[C---:B-----5:R-:W-:Y:S01]  /*3be0*/  PRMT R15, R28.reuse, 0x7632, R15 ;  /* 0x000076321c0f7816 */ /* 0x060fe2000000000f */
[----:B------:R-:W-:Y:S01]  /*3bf0*/  IMAD.U32 R28, R28, 0x10000, RZ ;  /* 0x000100001c1c7824 */ /* 0x000fe200078e00ff */
[----:B------:R-:W-:Y:S01]  /*3c00*/  FMUL R105, R106, R105 ;  /* 0x000000696a697220 */ /* 0x000fe20000400000 */
[----:B------:R-:W-:Y:S01]  /*3c10*/  FSEL R90, R90, RZ, P5 ;  /* 0x000000ff5a5a7208 */ /* 0x000fe20002800000 */
[----:B------:R-:W-:Y:S01]  /*3c20*/  FMUL R60, R141, R60 ;  /* 0x0000003c8d3c7220 */ /* 0x000fe20000400000 */
[----:B------:R-:W-:Y:S01]  /*3c30*/  FMUL R20, R16, R16 ;  /* 0x0000001010147220 */ /* 0x000fe20000400000 */
[----:B------:R-:W-:Y:S01]  /*3c40*/  FFMA R101, R135, R105, R112 ;  /* 0x0000006987657223 */ /* 0x000fe20000000070 */
[----:B------:R-:W-:Y:S01]  /*3c50*/  FSETP.NEU.AND P4, PT, R45, RZ, PT ;  /* 0x000000ff2d00720b */ /* 0x000fe20003f8d000 */
[----:B------:R-:W-:Y:S01]  /*3c60*/  FFMA R23, R22, R90, R23 ;  /* 0x0000005a16177223 */ /* 0x000fe20000000017 */
[----:B------:R-:W-:Y:S01]  /*3c70*/  FSEL R28, R28, RZ, P0 ;  /* 0x000000ff1c1c7208 */ /* 0x000fe20000000000 */
[----:B------:R-:W-:Y:S01]  /*3c80*/  FMUL R17, R50, R17 ;  /* 0x0000001132117220 */ /* 0x000fe20000400000 */
[----:B------:R-:W-:Y:S01]  /*3c90*/  FADD R21, RZ, R21 ;  /* 0x00000015ff157221 */ /* 0x000fe20000000000 */
[----:B------:R-:W-:Y:S01]  /*3ca0*/  FMUL R26, R22, R22 ;  /* 0x00000016161a7220 */ /* 0x000fe20000400000 */
[----:B------:R-:W-:Y:S01]  /*3cb0*/  IMAD.U32 R15, R15, 0x10000, RZ ;  /* 0x000100000f0f7824 */ /* 0x000fe200078e00ff */
[----:B------:R-:W-:Y:S01]  /*3cc0*/  FFMA R101, R60, R134, R101 ;  /* 0x000000863c657223 */ /* 0x000fe20000000065 */
[----:B------:R-:W-:Y:S01]  /*3cd0*/  FMUL R20, R139, R20 ;  /* 0x000000148b147220 */ /* 0x000fe20000400000 */
[----:B------:R-:W-:Y:S01]  /*3ce0*/  FSEL R91, R91, RZ, P4 ;  /* 0x000000ff5b5b7208 */ /* 0x000fe20002000000 */
[----:B------:R-:W-:Y:S01]  /*3cf0*/  FADD R28, R28, -R23 ;  /* 0x800000171c1c7221 */ /* 0x000fe20000000000 */
[----:B------:R-:W-:Y:S01]  /*3d00*/  FFMA R17, R86, R17, R21 ;  /* 0x0000001156117223 */ /* 0x000fe20000000015 */
[----:B------:R-:W-:Y:S01]  /*3d10*/  FMUL R26, R49, R26 ;  /* 0x0000001a311a7220 */ /* 0x000fe20000400000 */
[----:B------:R-:W-:Y:S01]  /*3d20*/  FFMA R101, R18, R20, R101 ;  /* 0x0000001412657223 */ /* 0x000fe20000000065 */
[----:B------:R-:W-:Y:S01]  /*3d30*/  FSETP.NEU.AND P5, PT, R43, RZ, PT ;  /* 0x000000ff2b00720b */ /* 0x000fe20003fad000 */
[----:B------:R-:W-:Y:S01]  /*3d40*/  FFMA R20, R28, R91, R23 ;  /* 0x0000005b1c147223 */ /* 0x000fe20000000017 */
[----:B------:R-:W-:Y:S01]  /*3d50*/  FSEL R15, R15, RZ, P0 ;  /* 0x000000ff0f0f7208 */ /* 0x000fe20000000000 */
[----:B------:R-:W-:Y:S01]  /*3d60*/  FFMA R26, R90, R26, R17 ;  /* 0x0000001a5a1a7223 */ /* 0x000fe20000000011 */
[----:B------:R-:W-:Y:S01]  /*3d70*/  IMAD.U32 R17, R29, 0x10000, RZ ;  /* 0x000100001d117824 */ /* 0x000fe200078e00ff */
[----:B------:R-:W-:Y:S01]  /*3d80*/  FSETP.NEU.AND P4, PT, R131, RZ, PT ;  /* 0x000000ff8300720b */ /* 0x000fe20003f8d000 */
[----:B------:R-:W-:Y:S01]  /*3d90*/  FMUL R21, R28, R28 ;  /* 0x0000001c1c157220 */ /* 0x000fe20000400000 */
[----:B------:R-:W-:Y:S01]  /*3da0*/  FSEL R94, R94, RZ, P5 ;  /* 0x000000ff5e5e7208 */ /* 0x000fe20002800000 */
[--C-:B------:R-:W-:Y:S01]  /*3db0*/  FADD R23, R15, -R20.reuse ;  /* 0x800000140f177221 */ /* 0x100fe20000000000 */
[----:B------:R-:W-:Y:S01]  /*3dc0*/  PRMT R29, R29, 0x7632, R29 ;  /* 0x000076321d1d7816 */ /* 0x000fe2000000001d */
[----:B------:R-:W-:Y:S01]  /*3dd0*/  FMUL R21, R44, R21 ;  /* 0x000000152c157220 */ /* 0x000fe20000400000 */
[----:B------:R-:W-:Y:S01]  /*3de0*/  FSEL R16, R121, RZ, P4 ;  /* 0x000000ff79107208 */ /* 0x000fe20002000000 */
[----:B------:R-:W-:Y:S01]  /*3df0*/  FFMA R20, R23, R94, R20 ;  /* 0x0000005e17147223 */ /* 0x000fe20000000014 */
[----:B------:R-:W-:-:S02]  /*3e00*/  FSEL R17, R17, RZ, P0 ;  /* 0x000000ff11117208 */ /* 0x000fc40000000000 */
[----:B------:R-:W-:Y:S01]  /*3e10*/  FSETP.NEU.AND P4, PT, R63, RZ, PT ;  /* 0x000000ff3f00720b */ /* 0x000fe20003f8d000 */
[----:B------:R-:W-:Y:S01]  /*3e20*/  FFMA R21, R91, R21, R26 ;  /* 0x000000155b157223 */ /* 0x000fe2000000001a */
[----:B------:R-:W-:Y:S01]  /*3e30*/  IMAD.U32 R29, R29, 0x10000, RZ ;  /* 0x000100001d1d7824 */ /* 0x000fe200078e00ff */
[--C-:B------:R-:W-:Y:S01]  /*3e40*/  FADD R17, R17, -R20.reuse ;  /* 0x8000001411117221 */ /* 0x100fe20000000000 */
[----:B------:R-:W-:Y:S01]  /*3e50*/  FSEL R26, R95, RZ, P4 ;  /* 0x000000ff5f1a7208 */ /* 0x000fe20002000000 */
[----:B------:R-:W-:Y:S01]  /*3e60*/  IMAD.U32 R25, R25, 0x10000, RZ ;  /* 0x0001000019197824 */ /* 0x000fe200078e00ff */
[----:B------:R-:W-:Y:S02]  /*3e70*/  FSETP.NEU.AND P4, PT, R64, RZ, PT ;  /* 0x000000ff4000720b */ /* 0x000fe40003f8d000 */
[----:B------:R-:W-:Y:S01]  /*3e80*/  FSEL R29, R29, RZ, P0 ;  /* 0x000000ff1d1d7208 */ /* 0x000fe20000000000 */
[----:B------:R-:W-:Y:S01]  /*3e90*/  FFMA R20, R17, R26, R20 ;  /* 0x0000001a11147223 */ /* 0x000fe20000000014 */
[----:B------:R-:W-:Y:S01]  /*3ea0*/  FMUL R22, R23, R23 ;  /* 0x0000001717167220 */ /* 0x000fe20000400000 */
[----:B------:R-:W-:Y:S01]  /*3eb0*/  FMUL R28, R17, R17 ;  /* 0x00000011111c7220 */ /* 0x000fe20000400000 */
[----:B------:R-:W-:Y:S01]  /*3ec0*/  FSEL R25, R25, RZ, P2 ;  /* 0x000000ff19197208 */ /* 0x000fe20001000000 */
[----:B------:R-:W-:Y:S01]  /*3ed0*/  IMAD.U32 R17, R30, 0x10000, RZ ;  /* 0x000100001e117824 */ /* 0x000fe200078e00ff */
[----:B------:R-:W-:Y:S01]  /*3ee0*/  FSEL R96, R96, RZ, P4 ;  /* 0x000000ff60607208 */ /* 0x000fe20002000000 */
[----:B------:R-:W-:Y:S01]  /*3ef0*/  FADD R29, R29, -R20 ;  /* 0x800000141d1d7221 */ /* 0x000fe20000000000 */
[----:B------:R-:W-:Y:S01]  /*3f00*/  FMUL R22, R45, R22 ;  /* 0x000000162d167220 */ /* 0x000fe20000400000 */
[----:B------:R-:W-:Y:S01]  /*3f10*/  PRMT R30, R30, 0x7632, R30 ;  /* 0x000076321e1e7816 */ /* 0x000fe2000000001e */
[----:B------:R-:W-:Y:S01]  /*3f20*/  FADD R25, R25, -R19 ;  /* 0x8000001319197221 */ /* 0x000fe20000000000 */
[----:B------:R-:W-:Y:S01]  /*3f30*/  FSEL R17, R17, RZ, P0 ;  /* 0x000000ff11117208 */ /* 0x000fe20000000000 */
[----:B------:R-:W-:Y:S01]  /*3f40*/  FFMA R20, R29, R96, R20 ;  /* 0x000000601d147223 */ /* 0x000fe20000000014 */
[----:B------:R-:W-:Y:S01]  /*3f50*/  FSETP.NEU.AND P4, PT, R66, RZ, PT ;  /* 0x000000ff4200720b */ /* 0x000fe20003f8d000 */
[----:B------:R-:W-:Y:S01]  /*3f60*/  FFMA R21, R94, R22, R21 ;  /* 0x000000165e157223 */ /* 0x000fe20000000015 */
[----:B------:R-:W-:Y:S01]  /*3f70*/  FMUL R28, R43, R28 ;  /* 0x0000001c2b1c7220 */ /* 0x000fe20000400000 */
[----:B------:R-:W-:Y:S01]  /*3f80*/  FMUL R22, R29, R29 ;  /* 0x0000001d1d167220 */ /* 0x000fe20000400000 */
[----:B------:R-:W-:Y:S01]  /*3f90*/  IMAD.U32 R30, R30, 0x10000, RZ ;  /* 0x000100001e1e7824 */ /* 0x000fe200078e00ff */
[----:B------:R-:W-:Y:S01]  /*3fa0*/  FFMA R15, R16, R25, R19 ;  /* 0x00000019100f7223 */ /* 0x000fe20000000013 */
[----:B------:R-:W-:Y:S01]  /*3fb0*/  FSEL R97, R97, RZ, P4 ;  /* 0x000000ff61617208 */ /* 0x000fe20002000000 */
[--C-:B------:R-:W-:Y:S01]  /*3fc0*/  FADD R19, R17, -R20.reuse ;  /* 0x8000001411137221 */ /* 0x100fe20000000000 */
[----:B------:R-:W-:Y:S01]  /*3fd0*/  FFMA R21, R26, R28, R21 ;  /* 0x0000001c1a157223 */ /* 0x000fe20000000015 */
[----:B------:R-:W-:Y:S01]  /*3fe0*/  FMUL R22, R63, R22 ;  /* 0x000000163f167220 */ /* 0x000fe20000400000 */
[----:B------:R-:W-:Y:S01]  /*3ff0*/  FSEL R30, R30, RZ, P0 ;  /* 0x000000ff1e1e7208 */ /* 0x000fe20000000000 */
[----:B------:R-:W-:Y:S01]  /*4000*/  FFMA R23, R19, R97, R20 ;  /* 0x0000006113177223 */ /* 0x000fe20000000014 */
[----:B------:R-:W-:Y:S01]  /*4010*/  FSETP.NEU.AND P4, PT, R78, RZ, PT ;  /* 0x000000ff4e00720b */ /* 0x000fe20003f8d000 */
[----:B------:R-:W-:Y:S01]  /*4020*/  IMAD.U32 R17, R31, 0x10000, RZ ;  /* 0x000100001f117824 */ /* 0x000fe200078e00ff */
[----:B------:R-:W-:Y:S01]  /*4030*/  FMUL R19, R19, R19 ;  /* 0x0000001313137220 */ /* 0x000fe20000400000 */
[----:B------:R-:W-:Y:S01]  /*4040*/  FFMA R21, R96, R22, R21 ;  /* 0x0000001660157223 */ /* 0x000fe20000000015 */
[----:B------:R-:W-:Y:S01]  /*4050*/  FSEL R98, R98, RZ, P4 ;  /* 0x000000ff62627208 */ /* 0x000fe20002000000 */
[----:B------:R-:W-:Y:S01]  /*4060*/  FADD R30, R30, -R23 ;  /* 0x800000171e1e7221 */ /* 0x000fe20000000000 */
[----:B------:R-:W-:Y:S01]  /*4070*/  PRMT R31, R31, 0x7632, R31 ;  /* 0x000076321f1f7816 */ /* 0x000fe2000000001f */
[----:B------:R-:W-:Y:S01]  /*4080*/  FMUL R19, R64, R19 ;  /* 0x0000001340137220 */ /* 0x000fe20000400000 */
[----:B------:R-:W-:Y:S01]  /*4090*/  FADD R20, RZ, R21 ;  /* 0x00000015ff147221 */ /* 0x000fe20000000000 */
[----:B------:R-:W-:Y:S01]  /*40a0*/  FSEL R17, R17, RZ, P0 ;  /* 0x000000ff11117208 */ /* 0x000fe20000000000 */
[----:B------:R-:W-:Y:S01]  /*40b0*/  FFMA R22, R30, R98, R23 ;  /* 0x000000621e167223 */ /* 0x000fe20000000017 */
[----:B------:R-:W-:Y:S01]  /*40c0*/  FSETP.NEU.AND P4, PT, R82, RZ, PT ;  /* 0x000000ff5200720b */ /* 0x000fe20003f8d000 */
[----:B------:R-:W-:Y:S01]  /*40d0*/  FFMA R19, R97, R19, R20 ;  /* 0x0000001361137223 */ /* 0x000fe20000000014 */
[----:B------:R-:W-:Y:S01]  /*40e0*/  IMAD.U32 R31, R31, 0x10000, RZ ;  /* 0x000100001f1f7824 */ /* 0x000fe200078e00ff */
[----:B------:R-:W-:Y:S01]  /*40f0*/  FADD R17, R17, -R22 ;  /* 0x8000001611117221 */ /* 0x000fe20000000000 */
[----:B------:R-:W-:Y:S01]  /*4100*/  FSEL R20, R99, RZ, P4 ;  /* 0x000000ff63147208 */ /* 0x000fe20002000000 */
[----:B------:R-:W-:Y:S01]  /*4110*/  FMUL R21, R30, R30 ;  /* 0x0000001e1e157220 */ /* 0x000fe20000400000 */
[----:B------:R-:W-:-:S02]  /*4120*/  FSETP.NEU.AND P4, PT, R87, RZ, PT ;  /* 0x000000ff5700720b */ /* 0x000fc40003f8d000 */
[----:B------:R-:W-:Y:S01]  /*4130*/  FSEL R31, R31, RZ, P0 ;  /* 0x000000ff1f1f7208 */ /* 0x000fe20000000000 */
[C---:B------:R-:W-:Y:S01]  /*4140*/  FFMA R22, R17.reuse, R20, R22 ;  /* 0x0000001411167223 */ /* 0x040fe20000000016 */
[----:B------:R-:W-:Y:S01]  /*4150*/  FMUL R23, R17, R17 ;  /* 0x0000001111177220 */ /* 0x000fe20000400000 */
[----:B------:R-:W-:Y:S01]  /*4160*/  FMUL R21, R66, R21 ;  /* 0x0000001542157220 */ /* 0x000fe20000400000 */
[----:B------:R-:W-:Y:S01]  /*4170*/  IMAD.U32 R17, R32, 0x10000, RZ ;  /* 0x0001000020117824 */ /* 0x000fe200078e00ff */
[----:B------:R-:W-:Y:S01]  /*4180*/  FSEL R100, R100, RZ, P4 ;  /* 0x000000ff64647208 */ /* 0x000fe20002000000 */
[----:B------:R-:W-:Y:S01]  /*4190*/  FADD R31, R31, -R22 ;  /* 0x800000161f1f7221 */ /* 0x000fe20000000000 */
[----:B------:R-:W-:Y:S01]  /*41a0*/  PRMT R32, R32, 0x7632, R32 ;  /* 0x0000763220207816 */ /* 0x000fe20000000020 */
[----:B------:R-:W-:Y:S01]  /*41b0*/  FFMA R19, R98, R21, R19 ;  /* 0x0000001562137223 */ /* 0x000fe20000000013 */
[----:B------:R-:W-:Y:S01]  /*41c0*/  FMUL R23, R78, R23 ;  /* 0x000000174e177220 */ /* 0x000fe20000400000 */
        /* <DEDUP_REMOVED lines=10> */
[----:B------:R-:W-:Y:S01]  /*4270*/  FFMA R23, R21, R20, R22 ;  /* 0x0000001415177223 */ /* 0x000fe20000000016 */
[----:B------:R-:W-:Y:S01]  /*4280*/  IMAD.U32 R17, R33, 0x10000, RZ ;  /* 0x0001000021117824 */ /* 0x000fe200078e00ff */
[----:B------:R-:W-:Y:S01]  /*4290*/  FMUL R31, R82, R31 ;  /* 0x0000001f521f7220 */ /* 0x000fe20000400000 */
[----:B------:R-:W-:Y:S01]  /*42a0*/  FMUL R22, R21, R21 ;  /* 0x0000001515167220 */ /* 0x000fe20000400000 */
[----:B------:R-:W-:Y:S01]  /*42b0*/  FSEL R26, R127, RZ, P4 ;  /* 0x000000ff7f1a7208 */ /* 0x000fe20002000000 */
[----:B------:R-:W-:Y:S01]  /*42c0*/  FADD R32, R32, -R23 ;  /* 0x8000001720207221 */ /* 0x000fe20000000000 */
[----:B------:R-:W-:Y:S01]  /*42d0*/  PRMT R33, R33, 0x7632, R33 ;  /* 0x0000763221217816 */ /* 0x000fe20000000021 */
[----:B------:R-:W-:Y:S01]  /*42e0*/  FFMA R19, R100, R31, R19 ;  /* 0x0000001f64137223 */ /* 0x000fe20000000013 */
[----:B------:R-:W-:Y:S01]  /*42f0*/  FMUL R22, R87, R22 ;  /* 0x0000001657167220 */ /* 0x000fe20000400000 */
[----:B------:R-:W-:Y:S01]  /*4300*/  FSEL R17, R17, RZ, P0 ;  /* 0x000000ff11117208 */ /* 0x000fe20000000000 */
[----:B------:R-:W-:Y:S01]  /*4310*/  FMUL R21, R32, R32 ;  /* 0x0000002020157220 */ /* 0x000fe20000400000 */
[----:B------:R-:W-:Y:S01]  /*4320*/  FSETP.NEU.AND P4, PT, R128, RZ, PT ;  /* 0x000000ff8000720b */ /* 0x000fe20003f8d000 */
[----:B------:R-:W-:Y:S01]  /*4330*/  FFMA R32, R32, R26, R23 ;  /* 0x0000001a20207223 */ /* 0x000fe20000000017 */
[----:B------:R-:W-:Y:S01]  /*4340*/  FMUL R18, R25, R25 ;  /* 0x0000001919127220 */ /* 0x000fe20000400000 */
[----:B------:R-:W-:Y:S01]  /*4350*/  IMAD.U32 R33, R33, 0x10000, RZ ;  /* 0x0001000021217824 */ /* 0x000fe200078e00ff */
[----:B------:R-:W-:Y:S01]  /*4360*/  FFMA R19, R20, R22, R19 ;  /* 0x0000001614137223 */ /* 0x000fe20000000013 */
[----:B------:R-:W-:Y:S01]  /*4370*/  FMUL R21, R124, R21 ;  /* 0x000000157c157220 */ /* 0x000fe20000400000 */
[----:B------:R-:W-:Y:S01]  /*4380*/  FSEL R129, R129, RZ, P4 ;  /* 0x000000ff81817208 */ /* 0x000fe20002000000 */
[--C-:B------:R-:W-:Y:S01]  /*4390*/  FADD R17, R17, -R32.reuse ;  /* 0x8000002011117221 */ /* 0x100fe20000000000 */
[----:B------:R-:W-:Y:S01]  /*43a0*/  FMUL R18, R137, R18 ;  /* 0x0000001289127220 */ /* 0x000fe20000400000 */
[----:B------:R-:W0:Y:S01]  /*43b0*/  MUFU.RCP R155, R155 ;  /* 0x0000009b009b7308 */ /* 0x000e220000001000 */
[----:B------:R-:W-:Y:S01]  /*43c0*/  FFMA R19, R26, R21, R19 ;  /* 0x000000151a137223 */ /* 0x000fe20000000013 */
[----:B------:R-:W-:Y:S01]  /*43d0*/  FSEL R33, R33, RZ, P0 ;  /* 0x000000ff21217208 */ /* 0x000fe20000000000 */
[C---:B------:R-:W-:Y:S01]  /*43e0*/  FFMA R32, R17.reuse, R129, R32 ;  /* 0x0000008111207223 */ /* 0x040fe20000000020 */
[----:B------:R-:W-:Y:S01]  /*43f0*/  FSETP.NEU.AND P4, PT, R130, RZ, PT ;  /* 0x000000ff8200720b */ /* 0x000fe20003f8d000 */
[----:B------:R-:W-:Y:S01]  /*4400*/  FFMA R18, R16, R18, R101 ;  /* 0x0000001210127223 */ /* 0x000fe20000000065 */
[C---:B------:R-:W-:Y:S01]  /*4410*/  PRMT R16, R34.reuse, 0x7632, R16 ;  /* 0x0000763222107816 */ /* 0x040fe20000000010 */
[----:B------:R-:W-:Y:S01]  /*4420*/  FMUL R23, R17, R17 ;  /* 0x0000001111177220 */ /* 0x000fe20000400000 */
[----:B------:R-:W-:Y:S01]  /*4430*/  IMAD.U32 R34, R34, 0x10000, RZ ;  /* 0x0001000022227824 */ /* 0x000fe200078e00ff */
[----:B------:R-:W-:Y:S01]  /*4440*/  FADD R20, RZ, R19 ;  /* 0x00000013ff147221 */ /* 0x000fe20000000000 */
[--C-:B------:R-:W-:Y:S01]  /*4450*/  FADD R33, R33, -R32.reuse ;  /* 0x8000002021217221 */ /* 0x100fe20000000000 */
[----:B------:R-:W-:Y:S01]  /*4460*/  FSEL R19, R142, RZ, P4 ;  /* 0x000000ff8e137208 */ /* 0x000fe20002000000 */
[----:B------:R-:W-:Y:S01]  /*4470*/  FMUL R23, R126, R23 ;  /* 0x000000177e177220 */ /* 0x000fe20000400000 */
[----:B------:R-:W-:Y:S01]  /*4480*/  FSEL R34, R34, RZ, P0 ;  /* 0x000000ff22227208 */ /* 0x000fe20000000000 */
[C---:B------:R-:W-:Y:S01]  /*4490*/  FMUL R21, R33.reuse, R33 ;  /* 0x0000002121157220 */ /* 0x040fe20000400000 */
[----:B------:R-:W-:Y:S01]  /*44a0*/  FSETP.NEU.AND P4, PT, R138, RZ, PT ;  /* 0x000000ff8a00720b */ /* 0x000fe20003f8d000 */
[----:B------:R-:W-:Y:S01]  /*44b0*/  FFMA R33, R33, R19, R32 ;  /* 0x0000001321217223 */ /* 0x000fe20000000020 */
[----:B------:R-:W-:Y:S01]  /*44c0*/  FFMA R20, R129, R23, R20 ;  /* 0x0000001781147223 */ /* 0x000fe20000000014 */
[----:B------:R-:W-:Y:S01]  /*44d0*/  IMAD.U32 R16, R16, 0x10000, RZ ;  /* 0x0001000010107824 */ /* 0x000fe200078e00ff */
[----:B------:R-:W-:Y:S01]  /*44e0*/  FSEL R23, R144, RZ, P4 ;  /* 0x000000ff90177208 */ /* 0x000fe20002000000 */
[----:B------:R-:W-:Y:S01]  /*44f0*/  FADD R34, R34, -R33 ;  /* 0x8000002122227221 */ /* 0x000fe20000000000 */
[----:B0-----:R-:W-:Y:S01]  /*4500*/  FMUL R117, R155, R152 ;  /* 0x000000989b757220 */ /* 0x001fe20000400000 */
[----:B------:R-:W-:-:S02]  /*4510*/  FSETP.NEU.AND P4, PT, R140, RZ, PT ;  /* 0x000000ff8c00720b */ /* 0x000fc40003f8d000 */
[----:B------:R-:W-:Y:S01]  /*4520*/  FSEL R16, R16, RZ, P0 ;  /* 0x000000ff10107208 */ /* 0x000fe20000000000 */
[----:B------:R-:W-:Y:S01]  /*4530*/  FFMA R33, R34, R23, R33 ;  /* 0x0000001722217223 */ /* 0x000fe20000000021 */
[C---:B------:R-:W-:Y:S01]  /*4540*/  PRMT R17, R35.reuse, 0x7632, R17 ;  /* 0x0000763223117816 */ /* 0x040fe20000000011 */
[----:B------:R-:W-:Y:S01]  /*4550*/  IMAD.U32 R35, R35, 0x10000, RZ ;  /* 0x0001000023237824 */ /* 0x000fe200078e00ff */
[----:B------:R-:W-:Y:S01]  /*4560*/  FSEL R117, R117, RZ, P4 ;  /* 0x000000ff75757208 */ /* 0x000fe20002000000 */
[--C-:B------:R-:W-:Y:S01]  /*4570*/  FADD R16, R16, -R33.reuse ;  /* 0x8000002110107221 */ /* 0x100fe20000000000 */
[----:B------:R-:W-:Y:S02]  /*4580*/  FSETP.NEU.AND P4, PT, R146, RZ, PT ;  /* 0x000000ff9200720b */ /* 0x000fe40003f8d000 */
[----:B------:R-:W-:Y:S01]  /*4590*/  FSEL R35, R35, RZ, P0 ;  /* 0x000000ff23237208 */ /* 0x000fe20000000000 */
[----:B------:R-:W-:Y:S01]  /*45a0*/  FFMA R22, R16, R117, R33 ;  /* 0x0000007510167223 */ /* 0x000fe20000000021 */
[----:B------:R-:W-:Y:S01]  /*45b0*/  IMAD.U32 R17, R17, 0x10000, RZ ;  /* 0x0001000011117824 */ /* 0x000fe200078e00ff */
[----:B------:R-:W0:Y:S01]  /*45c0*/  SHFL.BFLY PT, R26, R15, 0x10, 0x1f ;  /* 0x0e001f000f1a7f89 */ /* 0x000e2200000e0000 */
[----:B------:R-:W-:Y:S01]  /*45d0*/  FSEL R120, R120, RZ, P4 ;  /* 0x000000ff78787208 */ /* 0x000fe20002000000 */
[----:B------:R-:W-:Y:S01]  /*45e0*/  FMUL R21, R128, R21 ;  /* 0x0000001580157220 */ /* 0x000fe20000400000 */
[----:B------:R-:W-:Y:S01]  /*45f0*/  FADD R35, R35, -R22 ;  /* 0x8000001623237221 */ /* 0x000fe20000000000 */
[----:B------:R-:W1:Y:S01]  /*4600*/  SHFL.BFLY PT, R30, R113, 0x8, 0x1f ;  /* 0x0d001f00711e7f89 */ /* 0x000e6200000e0000 */
[----:B------:R-:W-:Y:S01]  /*4610*/  FSEL R17, R17, RZ, P0 ;  /* 0x000000ff11117208 */ /* 0x000fe20000000000 */
[----:B------:R-:W-:Y:S01]  /*4620*/  FFMA R20, R19, R21, R20 ;  /* 0x0000001513147223 */ /* 0x000fe20000000014 */
[----:B------:R-:W-:Y:S01]  /*4630*/  FFMA R22, R35, R120, R22 ;  /* 0x0000007823167223 */ /* 0x000fe20000000016 */
[----:B------:R-:W-:Y:S01]  /*4640*/  FMUL R19, R34, R34 ;  /* 0x0000002222137220 */ /* 0x000fe20000400000 */
[----:B------:R-:W-:Y:S01]  /*4650*/  FSETP.NEU.AND P4, PT, R118, RZ, PT ;  /* 0x000000ff7600720b */ /* 0x000fe20003f8d000 */
[----:B------:R-:W2:Y:S01]  /*4660*/  SHFL.BFLY PT, R28, R107, 0x4, 0x1f ;  /* 0x0c801f006b1c7f89 */ /* 0x000ea200000e0000 */
[----:B------:R-:W-:Y:S01]  /*4670*/  FADD R21, R17, -R22 ;  /* 0x8000001611157221 */ /* 0x000fe20000000000 */
[----:B------:R-:W-:Y:S01]  /*4680*/  FMUL R19, R130, R19 ;  /* 0x0000001382137220 */ /* 0x000fe20000400000 */
[----:B------:R-:W-:Y:S01]  /*4690*/  FMUL R17, R16, R16 ;  /* 0x0000001010117220 */ /* 0x000fe20000400000 */
[----:B------:R-:W-:Y:S01]  /*46a0*/  FSEL R123, R123, RZ, P4 ;  /* 0x000000ff7b7b7208 */ /* 0x000fe20002000000 */
[----:B------:R-:W-:Y:S01]  /*46b0*/  FMUL R35, R35, R35 ;  /* 0x0000002323237220 */ /* 0x000fe20000400000 */
[----:B------:R-:W-:Y:S01]  /*46c0*/  FFMA R19, R23, R19, R20 ;  /* 0x0000001317137223 */ /* 0x000fe20000000014 */
[----:B------:R-:W-:Y:S01]  /*46d0*/  FMUL R138, R138, R17 ;  /* 0x000000118a8a7220 */ /* 0x000fe20000400000 */
[----:B------:R-:W3:Y:S01]  /*46e0*/  SHFL.BFLY PT, R25, R18, 0x10, 0x1f ;  /* 0x0e001f0012197f89 */ /* 0x000ee200000e0000 */
[----:B------:R-:W-:Y:S01]  /*46f0*/  FFMA R22, R123, R21, R22 ;  /* 0x000000157b167223 */ /* 0x000fe20000000016 */
[----:B------:R-:W-:Y:S01]  /*4700*/  FMUL R35, R140, R35 ;  /* 0x000000238c237220 */ /* 0x000fe20000400000 */
[----:B------:R-:W-:Y:S01]  /*4710*/  FFMA R19, R138, R117, R19 ;  /* 0x000000758a137223 */ /* 0x000fe20000000013 */
[----:B------:R-:W-:Y:S01]  /*4720*/  FMUL R21, R21, R21 ;  /* 0x0000001515157220 */ /* 0x000fe20000400000 */
[----:B------:R-:W-:Y:S01]  /*4730*/  FSETP.NEU.AND P5, PT, R122, RZ, PT ;  /* 0x000000ff7a00720b */ /* 0x000fe20003fad000 */
[----:B------:R-:W4:Y:S01]  /*4740*/  SHFL.BFLY PT, R23, R22, 0x10, 0x1f ;  /* 0x0e001f0016177f89 */ /* 0x000f2200000e0000 */
[----:B------:R-:W-:Y:S01]  /*4750*/  FFMA R120, R120, R35, R19 ;  /* 0x0000002378787223 */ /* 0x000fe20000000013 */
[----:B------:R-:W-:Y:S01]  /*4760*/  FMUL R146, R146, R21 ;  /* 0x0000001592927220 */ /* 0x000fe20000400000 */
[----:B------:R-:W-:Y:S01]  /*4770*/  FSEL R114, R114, RZ, P5 ;  /* 0x000000ff72727208 */ /* 0x000fe20002800000 */
[----:B0-----:R-:W-:Y:S01]  /*4780*/  FADD R26, -R15, R26 ;  /* 0x0000001a0f1a7221 */ /* 0x001fe20000000100 */
[----:B-1----:R-:W-:Y:S01]  /*4790*/  FADD R31, R113, R30 ;  /* 0x0000001e711f7221 */ /* 0x002fe20000000000 */
[----:B------:R-:W-:-:S02]  /*47a0*/  FFMA R120, R123, R146, R120 ;  /* 0x000000927b787223 */ /* 0x000fc40000000078 */
[----:B------:R-:W-:Y:S02]  /*47b0*/  FFMA R15, R26, R114, R15 ;  /* 0x000000721a0f7223 */ /* 0x000fe4000000000f */
[----:B------:R-:W0:Y:S01]  /*47c0*/  SHFL.BFLY PT, R32, R31, 0x4, 0x1f ;  /* 0x0c801f001f207f89 */ /* 0x000e2200000e0000 */
[----:B--2---:R-:W-:-:S03]  /*47d0*/  FADD R20, R107, R28 ;  /* 0x0000001c6b147221 */ /* 0x004fc60000000000 */
[----:B------:R-:W1:Y:S01]  /*47e0*/  SHFL.BFLY PT, R21, R120, 0x10, 0x1f ;  /* 0x0e001f0078157f89 */ /* 0x000e6200000e0000 */
[----:B------:R-:W2:Y:S01]  /*47f0*/  MUFU.RCP R148, R148 ;  /* 0x0000009400947308 */ /* 0x000ea20000001000 */
[----:B------:R-:W-:Y:S02]  /*4800*/  FSETP.GT.AND P5, PT, |R31|, 8.50705917302346158658e+37, PT ;  /* 0x7e8000001f00780b */ /* 0x000fe40003fa4200 */
[----:B------:R-:W5:Y:S01]  /*4810*/  SHFL.BFLY PT, R16, R15, 0x8, 0x1f ;  /* 0x0d001f000f107f89 */ /* 0x000f6200000e0000 */
[----:B------:R-:W-:Y:S01]  /*4820*/  FSETP.NEU.AND P4, PT, R113, RZ, PT ;  /* 0x000000ff7100720b */ /* 0x000fe20003f8d000 */
[----:B------:R-:W-:Y:S01]  /*4830*/  FMUL R26, R26, R26 ;  /* 0x0000001a1a1a7220 */ /* 0x000fe20000400000 */
[----:B------:R-:W-:Y:S02]  /*4840*/  FSETP.GT.AND P6, PT, |R20|, 8.50705917302346158658e+37, PT ;  /* 0x7e8000001400780b */ /* 0x000fe40003fc4200 */
[----:B------:R-:W-:Y:S01]  /*4850*/  FSEL R111, R111, RZ, P4 ;  /* 0x000000ff6f6f7208 */ /* 0x000fe20002000000 */
[----:B------:R-:W-:Y:S01]  /*4860*/  FMUL R26, R131, R26 ;  /* 0x0000001a831a7220 */ /* 0x000fe20000400000 */
[C---:B------:R-:W-:Y:S01]  /*4870*/  FSETP.GEU.AND P4, PT, |R31|.reuse, 1.175494350822287508e-38, PT ;  /* 0x008000001f00780b */ /* 0x040fe20003f8e200 */
[----:B---3--:R-:W-:Y:S01]  /*4880*/  FADD R25, R18, R25 ;  /* 0x0000001912197221 */ /* 0x008fe20000000000 */
[----:B------:R-:W-:Y:S01]  /*4890*/  FMUL R18, R31, 0.25 ;  /* 0x3e8000001f127820 */ /* 0x000fe20000400000 */
[----:B------:R-:W-:Y:S01]  /*48a0*/  FMUL R17, R20, 0.25 ;  /* 0x3e80000014117820 */ /* 0x000fe20000400000 */
[----:B----4-:R-:W-:Y:S01]  /*48b0*/  FADD R23, -R22, R23 ;  /* 0x0000001716177221 */ /* 0x010fe20000000100 */
[----:B------:R-:W-:Y:S01]  /*48c0*/  FFMA R25, R114, R26, R25 ;  /* 0x0000001a72197223 */ /* 0x000fe20000000019 */
[----:B------:R-:W-:Y:S01]  /*48d0*/  @P5 FMUL R30, R30, 0.25 ;  /* 0x3e8000001e1e5820 */ /* 0x000fe20000400000 */
[----:B------:R-:W-:Y:S01]  /*48e0*/  FSEL R26, R18, R31, P5 ;  /* 0x0000001f121a7208 */ /* 0x000fe20002800000 */
[----:B------:R-:W-:Y:S01]  /*48f0*/  FFMA R22, R23, R111, R22 ;  /* 0x0000006f17167223 */ /* 0x000fe20000000016 */
[----:B------:R-:W-:Y:S01]  /*4900*/  FSETP.GEU.AND P5, PT, |R20|, 1.175494350822287508e-38, PT ;  /* 0x008000001400780b */ /* 0x000fe20003fae200 */
[----:B--2---:R-:W-:Y:S01]  /*4910*/  FMUL R24, R148, R115 ;  /* 0x0000007394187220 */ /* 0x004fe20000400000 */
[----:B------:R-:W-:Y:S01]  /*4920*/  FSEL R19, R17, R20, P6 ;  /* 0x0000001411137208 */ /* 0x000fe20003000000 */
[----:B------:R-:W-:Y:S01]  /*4930*/  @P6 FMUL R28, R28, 0.25 ;  /* 0x3e8000001c1c6820 */ /* 0x000fe20000400000 */
[----:B------:R-:W-:Y:S01]  /*4940*/  FMUL R23, R23, R23 ;  /* 0x0000001717177220 */ /* 0x000fe20000400000 */
[----:B------:R-:W2:Y:S01]  /*4950*/  SHFL.BFLY PT, R18, R25, 0x8, 0x1f ;  /* 0x0d001f0019127f89 */ /* 0x000ea200000e0000 */
[----:B------:R-:W-:Y:S01]  /*4960*/  FSETP.NEU.AND P6, PT, R107, RZ, PT ;  /* 0x000000ff6b00720b */ /* 0x000fe20003fcd000 */
[----:B0-----:R-:W-:Y:S01]  /*4970*/  FADD R34, R31, R32 ;  /* 0x000000201f227221 */ /* 0x001fe20000000000 */
[----:B------:R-:W-:Y:S01]  /*4980*/  @!P4 FMUL R26, R26, 16777216 ;  /* 0x4b8000001a1ac820 */ /* 0x000fe20000400000 */
[----:B------:R-:W-:Y:S01]  /*4990*/  FMUL R23, R118, R23 ;  /* 0x0000001776177220 */ /* 0x000fe20000400000 */
[----:B------:R-:W0:Y:S01]  /*49a0*/  SHFL.BFLY PT, R27, R22, 0x8, 0x1f ;  /* 0x0d001f00161b7f89 */ /* 0x000e2200000e0000 */
[----:B-1----:R-:W-:Y:S01]  /*49b0*/  FADD R120, R120, R21 ;  /* 0x0000001578787221 */ /* 0x002fe20000000000 */
[----:B------:R-:W-:Y:S01]  /*49c0*/  FSEL R24, R24, RZ, P6 ;  /* 0x000000ff18187208 */ /* 0x000fe20003000000 */
[----:B-----5:R-:W-:Y:S01]  /*49d0*/  FADD R16, -R15, R16 ;  /* 0x000000100f107221 */ /* 0x020fe20000000100 */
[----:B------:R-:W1:Y:S01]  /*49e0*/  MUFU.RCP R33, R26 ;  /* 0x0000001a00217308 */ /* 0x000e620000001000 */
[C---:B------:R-:W-:Y:S01]  /*49f0*/  FMUL R29, R34.reuse, 0.25 ;  /* 0x3e800000221d7820 */ /* 0x040fe20000400000 */
[----:B------:R-:W-:Y:S01]  /*4a00*/  FSETP.GT.AND P6, PT, |R34|, 8.50705917302346158658e+37, PT ;  /* 0x7e8000002200780b */ /* 0x000fe20003fc4200 */
[----:B------:R-:W-:Y:S01]  /*4a10*/  FFMA R120, R111, R23, R120 ;  /* 0x000000176f787223 */ /* 0x000fe20000000078 */
[C---:B------:R-:W-:Y:S01]  /*4a20*/  FFMA R15, R16.reuse, R24, R15 ;  /* 0x00000018100f7223 */ /* 0x040fe2000000000f */
[----:B------:R-:W-:Y:S01]  /*4a30*/  @!P5 FMUL R19, R19, 16777216 ;  /* 0x4b8000001313d820 */ /* 0x000fe20000400000 */
[----:B------:R-:W3:Y:S01]  /*4a40*/  SHFL.BFLY PT, R21, R20, 0x2, 0x1f ;  /* 0x0c401f0014157f89 */ /* 0x000ee200000e0000 */
[----:B------:R-:W-:Y:S01]  /*4a50*/  FSEL R35, R29, R34, P6 ;  /* 0x000000221d237208 */ /* 0x000fe20003000000 */
[----:B------:R-:W-:-:S02]  /*4a60*/  FMUL R17, R16, R16 ;  /* 0x0000001010117220 */ /* 0x000fc40000400000 */
[----:B------:R-:W4:Y:S01]  /*4a70*/  SHFL.BFLY PT, R29, R120, 0x8, 0x1f ;  /* 0x0d001f00781d7f89 */ /* 0x000f2200000e0000 */
[----:B------:R-:W-:Y:S01]  /*4a80*/  @!P4 FMUL R30, R30, 16777216 ;  /* 0x4b8000001e1ec820 */ /* 0x000fe20000400000 */
[----:B------:R-:W-:Y:S02]  /*4a90*/  FSETP.GEU.AND P4, PT, |R34|, 1.175494350822287508e-38, PT ;  /* 0x008000002200780b */ /* 0x000fe40003f8e200 */
[----:B------:R-:W5:Y:S01]  /*4aa0*/  SHFL.BFLY PT, R16, R15, 0x4, 0x1f ;  /* 0x0c801f000f107f89 */ /* 0x000f6200000e0000 */
[----:B------:R-:W3:Y:S01]  /*4ab0*/  MUFU.RCP R19, R19 ;  /* 0x0000001300137308 */ /* 0x000ee20000001000 */
[----:B-1----:R-:W-:Y:S01]  /*4ac0*/  FMUL R33, R33, R30 ;  /* 0x0000001e21217220 */ /* 0x002fe20000400000 */
[----:B------:R-:W-:Y:S01]  /*4ad0*/  @!P5 FMUL R28, R28, 16777216 ;  /* 0x4b8000001c1cd820 */ /* 0x000fe20000400000 */
[----:B------:R-:W-:Y:S01]  /*4ae0*/  FMUL R17, R122, R17 ;  /* 0x000000117a117220 */ /* 0x000fe20000400000 */
[----:B--2---:R-:W-:Y:S01]  /*4af0*/  FADD R25, R25, R18 ;  /* 0x0000001219197221 */ /* 0x004fe20000000000 */
[----:B------:R-:W-:Y:S01]  /*4b00*/  FSETP.NEU.AND P5, PT, R31, RZ, PT ;  /* 0x000000ff1f00720b */ /* 0x000fe20003fad000 */
[----:B------:R-:W1:Y:S01]  /*4b10*/  SHFL.BFLY PT, R43, R34, 0x2, 0x1f ;  /* 0x0c401f00222b7f89 */ /* 0x000e6200000e0000 */
[----:B0-----:R-:W-:Y:S01]  /*4b20*/  FADD R27, -R22, R27 ;  /* 0x0000001b161b7221 */ /* 0x001fe20000000100 */
[----:B------:R-:W-:Y:S01]  /*4b30*/  FFMA R17, R24, R17, R25 ;  /* 0x0000001118117223 */ /* 0x000fe20000000019 */
[----:B------:R-:W-:Y:S01]  /*4b40*/  FSEL R33, R33, RZ, P5 ;  /* 0x000000ff21217208 */ /* 0x000fe20002800000 */
[----:B------:R-:W-:Y:S01]  /*4b50*/  @P6 FMUL R32, R32, 0.25 ;  /* 0x3e80000020206820 */ /* 0x000fe20000400000 */
[----:B------:R-:W-:Y:S01]  /*4b60*/  @!P4 FMUL R35, R35, 16777216 ;  /* 0x4b8000002323c820 */ /* 0x000fe20000400000 */
[C---:B------:R-:W-:Y:S01]  /*4b70*/  FMUL R24, R27.reuse, R27 ;  /* 0x0000001b1b187220 */ /* 0x040fe20000400000 */
[----:B------:R-:W0:Y:S01]  /*4b80*/  SHFL.BFLY PT, R18, R17, 0x4, 0x1f ;  /* 0x0c801f0011127f89 */ /* 0x000e2200000e0000 */
[----:B------:R-:W-:Y:S01]  /*4b90*/  @!P4 FMUL R32, R32, 16777216 ;  /* 0x4b8000002020c820 */ /* 0x000fe20000400000 */
[----:B------:R-:W-:Y:S01]  /*4ba0*/  FFMA R27, R27, R33, R22 ;  /* 0x000000211b1b7223 */ /* 0x000fe20000000016 */
[----:B---3--:R-:W-:Y:S01]  /*4bb0*/  FMUL R19, R19, R28 ;  /* 0x0000001c13137220 */ /* 0x008fe20000400000 */
[C---:B------:R-:W-:Y:S01]  /*4bc0*/  FSETP.NEU.AND P4, PT, R20.reuse, RZ, PT ;  /* 0x000000ff1400720b */ /* 0x040fe20003f8d000 */
[----:B------:R-:W-:Y:S01]  /*4bd0*/  FADD R23, R20, R21 ;  /* 0x0000001514177221 */ /* 0x000fe20000000000 */
[----:B------:R-:W2:Y:S01]  /*4be0*/  MUFU.RCP R35, R35 ;  /* 0x0000002300237308 */ /* 0x000ea20000001000 */
[----:B------:R-:W-:Y:S01]  /*4bf0*/  FMUL R24, R113, R24 ;  /* 0x0000001871187220 */ /* 0x000fe20000400000 */
[----:B----4-:R-:W-:Y:S01]  /*4c00*/  FADD R120, R120, R29 ;  /* 0x0000001d78787221 */ /* 0x010fe20000000000 */
[----:B------:R-:W-:Y:S01]  /*4c10*/  FSEL R19, R19, RZ, P4 ;  /* 0x000000ff13137208 */ /* 0x000fe20002000000 */
[----:B------:R-:W3:Y:S01]  /*4c20*/  SHFL.BFLY PT, R28, R27, 0x4, 0x1f ;  /* 0x0c801f001b1c7f89 */ /* 0x000ee200000e0000 */
[----:B-----5:R-:W-:Y:S01]  /*4c30*/  FADD R16, -R15, R16 ;  /* 0x000000100f107221 */ /* 0x020fe20000000100 */
[----:B------:R-:W-:Y:S01]  /*4c40*/  FSETP.GT.AND P6, PT, |R23|, 8.50705917302346158658e+37, PT ;  /* 0x7e8000001700780b */ /* 0x000fe20003fc4200 */
[----:B------:R-:W-:Y:S01]  /*4c50*/  FFMA R120, R33, R24, R120 ;  /* 0x0000001821787223 */ /* 0x000fe20000000078 */
[C---:B------:R-:W-:Y:S01]  /*4c60*/  FSETP.GEU.AND P4, PT, |R23|.reuse, 1.175494350822287508e-38, PT ;  /* 0x008000001700780b */ /* 0x040fe20003f8e200 */
[C---:B------:R-:W-:Y:S01]  /*4c70*/  FMUL R22, R16.reuse, R16 ;  /* 0x0000001010167220 */ /* 0x040fe20000400000 */
[----:B------:R-:W-:Y:S01]  /*4c80*/  FFMA R15, R16, R19, R15 ;  /* 0x00000013100f7223 */ /* 0x000fe2000000000f */
[----:B------:R-:W-:Y:S01]  /*4c90*/  FMUL R16, R23, 0.25 ;  /* 0x3e80000017107820 */ /* 0x000fe20000400000 */
[----:B------:R-:W4:Y:S01]  /*4ca0*/  SHFL.BFLY PT, R25, R120, 0x4, 0x1f ;  /* 0x0c801f0078197f89 */ /* 0x000f2200000e0000 */
[----:B-1----:R-:W-:-:S03]  /*4cb0*/  FADD R29, R34, R43 ;  /* 0x0000002b221d7221 */ /* 0x002fc60000000000 */
[----:B------:R-:W-:Y:S01]  /*4cc0*/  FSEL R24, R16, R23, P6 ;  /* 0x0000001710187208 */ /* 0x000fe20003000000 */
[----:B--2---:R-:W-:Y:S01]  /*4cd0*/  FMUL R35, R35, R32 ;  /* 0x0000002023237220 */ /* 0x004fe20000400000 */
[----:B------:R-:W-:Y:S01]  /*4ce0*/  FSETP.NEU.AND P5, PT, R34, RZ, PT ;  /* 0x000000ff2200720b */ /* 0x000fe20003fad000 */
[----:B------:R-:W-:Y:S01]  /*4cf0*/  @P6 FMUL R21, R21, 0.25 ;  /* 0x3e80000015156820 */ /* 0x000fe20000400000 */
[----:B------:R-:W1:Y:S01]  /*4d00*/  SHFL.BFLY PT, R26, R23, 0x1, 0x1f ;  /* 0x0c201f00171a7f89 */ /* 0x000e6200000e0000 */
[----:B------:R-:W-:Y:S01]  /*4d10*/  FSETP.GEU.AND P6, PT, |R29|, 1.175494350822287508e-38, PT ;  /* 0x008000001d00780b */ /* 0x000fe20003fce200 */
[----:B------:R-:W-:Y:S01]  /*4d20*/  @!P4 FMUL R24, R24, 16777216 ;  /* 0x4b8000001818c820 */ /* 0x000fe20000400000 */
[----:B------:R-:W-:Y:S01]  /*4d30*/  FMUL R22, R107, R22 ;  /* 0x000000166b167220 */ /* 0x000fe20000400000 */
[----:B0-----:R-:W-:Y:S01]  /*4d40*/  FADD R18, R17, R18 ;  /* 0x0000001211127221 */ /* 0x001fe20000000000 */
[----:B------:R-:W-:Y:S01]  /*4d50*/  FMUL R30, R29, 0.25 ;  /* 0x3e8000001d1e7820 */ /* 0x000fe20000400000 */
[----:B------:R-:W-:Y:S01]  /*4d60*/  FSEL R35, R35, RZ, P5 ;  /* 0x000000ff23237208 */ /* 0x000fe20002800000 */
[----:B------:R-:W0:Y:S01]  /*4d70*/  SHFL.BFLY PT, R16, R15, 0x2, 0x1f ;  /* 0x0c401f000f107f89 */ /* 0x000e2200000e0000 */
[----:B------:R-:W-:Y:S01]  /*4d80*/  FSETP.GT.AND P5, PT, |R29|, 8.50705917302346158658e+37, PT ;  /* 0x7e8000001d00780b */ /* 0x000fe20003fa4200 */
[----:B------:R-:W2:Y:S01]  /*4d90*/  MUFU.RCP R24, R24 ;  /* 0x0000001800187308 */ /* 0x000ea20000001000 */
[----:B------:R-:W-:Y:S01]  /*4da0*/  FFMA R18, R19, R22, R18 ;  /* 0x0000001613127223 */ /* 0x000fe20000000012 */
[----:B---3--:R-:W-:Y:S01]  /*4db0*/  FADD R28, -R27, R28 ;  /* 0x0000001c1b1c7221 */ /* 0x008fe20000000100 */
[----:B------:R-:W-:Y:S01]  /*4dc0*/  FSEL R30, R30, R29, P5 ;  /* 0x0000001d1e1e7208 */ /* 0x000fe20002800000 */
[----:B------:R-:W-:Y:S02]  /*4dd0*/  SHFL.BFLY PT, R32, R29, 0x1, 0x1f ;  /* 0x0c201f001d207f89 */ /* 0x000fe400000e0000 */
[C---:B------:R-:W-:Y:S01]  /*4de0*/  FMUL R22, R28.reuse, R28 ;  /* 0x0000001c1c167220 */ /* 0x040fe20000400000 */
[----:B------:R-:W-:Y:S01]  /*4df0*/  FFMA R27, R28, R35, R27 ;  /* 0x000000231c1b7223 */ /* 0x000fe2000000001b */
[----:B------:R-:W3:Y:S01]  /*4e00*/  SHFL.BFLY PT, R17, R18, 0x2, 0x1f ;  /* 0x0c401f0012117f89 */ /* 0x000ee200000e0000 */
[----:B------:R-:W-:Y:S01]  /*4e10*/  @!P6 FMUL R30, R30, 16777216 ;  /* 0x4b8000001e1ee820 */ /* 0x000fe20000400000 */
[----:B------:R-:W-:Y:S01]  /*4e20*/  FMUL R22, R31, R22 ;  /* 0x000000161f167220 */ /* 0x000fe20000400000 */
[----:B----4-:R-:W-:Y:S01]  /*4e30*/  FADD R120, R120, R25 ;  /* 0x0000001978787221 */ /* 0x010fe20000000000 */
[----:B------:R-:W4:Y:S01]  /*4e40*/  SHFL.BFLY PT, R28, R27, 0x2, 0x1f ;  /* 0x0c401f001b1c7f89 */ /* 0x000f2200000e0000 */
[----:B------:R-:W-:-:S02]  /*4e50*/  @!P4 FMUL R21, R21, 16777216 ;  /* 0x4b8000001515c820 */ /* 0x000fc40000400000 */
[----:B------:R-:W5:Y:S01]  /*4e60*/  MUFU.RCP R30, R30 ;  /* 0x0000001e001e7308 */ /* 0x000f620000001000 */
[----:B------:R-:W-:Y:S01]  /*4e70*/  FFMA R22, R35, R22, R120 ;  /* 0x0000001623167223 */ /* 0x000fe20000000078 */
[----:B--2---:R-:W-:Y:S01]  /*4e80*/  FMUL R24, R24, R21 ;  /* 0x0000001518187220 */ /* 0x004fe20000400000 */
[C---:B------:R-:W-:Y:S01]  /*4e90*/  FSETP.NEU.AND P4, PT, R23.reuse, RZ, PT ;  /* 0x000000ff1700720b */ /* 0x040fe20003f8d000 */
[----:B-1----:R-:W-:Y:S02]  /*4ea0*/  FADD R21, R23, R26 ;  /* 0x0000001a17157221 */ /* 0x002fe40000000000 */
[----:B------:R-:W1:Y:S01]  /*4eb0*/  SHFL.BFLY PT, R25, R22, 0x2, 0x1f ;  /* 0x0c401f0016197f89 */ /* 0x000e6200000e0000 */
[----:B------:R-:W-:Y:S01]  /*4ec0*/  @P5 FMUL R43, R43, 0.25 ;  /* 0x3e8000002b2b5820 */ /* 0x000fe20000400000 */
[----:B------:R-:W-:Y:S01]  /*4ed0*/  FSEL R24, R24, RZ, P4 ;  /* 0x000000ff18187208 */ /* 0x000fe20002000000 */
[----:B0-----:R-:W-:Y:S01]  /*4ee0*/  FADD R16, -R15, R16 ;  /* 0x000000100f107221 */ /* 0x001fe20000000100 */
[----:B------:R-:W-:Y:S01]  /*4ef0*/  FSETP.GT.AND P4, PT, |R21|, 8.50705917302346158658e+37, PT ;  /* 0x7e8000001500780b */ /* 0x000fe20003f84200 */
[----:B------:R-:W-:-:S02]  /*4f00*/  @!P6 FMUL R43, R43, 16777216 ;  /* 0x4b8000002b2be820 */ /* 0x000fc40000400000 */
[C---:B------:R-:W-:Y:S01]  /*4f10*/  FMUL R19, R16.reuse, R16 ;  /* 0x0000001010137220 */ /* 0x040fe20000400000 */
[----:B------:R-:W-:Y:S01]  /*4f20*/  FFMA R15, R16, R24, R15 ;  /* 0x00000018100f7223 */ /* 0x000fe2000000000f */
[----:B------:R-:W-:Y:S01]  /*4f30*/  FMUL R16, R21, 0.25 ;  /* 0x3e80000015107820 */ /* 0x000fe20000400000 */
[----:B-----5:R-:W-:Y:S01]  /*4f40*/  FMUL R30, R30, R43 ;  /* 0x0000002b1e1e7220 */ /* 0x020fe20000400000 */
[----:B------:R-:W-:Y:S01]  /*4f50*/  FMUL R19, R20, R19 ;  /* 0x0000001314137220 */ /* 0x000fe20000400000 */
[----:B---3--:R-:W-:Y:S01]  /*4f60*/  FADD R17, R18, R17 ;  /* 0x0000001112117221 */ /* 0x008fe20000000000 */
[C---:B------:R-:W-:Y:S01]  /*4f70*/  FSETP.NEU.AND P5, PT, R29.reuse, RZ, PT ;  /* 0x000000ff1d00720b */ /* 0x040fe20003fad000 */
[----:B------:R-:W-:Y:S01]  /*4f80*/  FADD R33, R29, R32 ;  /* 0x000000201d217221 */ /* 0x000fe20000000000 */
[----:B------:R-:W-:Y:S01]  /*4f90*/  FSETP.GEU.AND P6, PT, |R21|, 1.175494350822287508e-38, PT ;  /* 0x008000001500780b */ /* 0x000fe20003fce200 */
[----:B------:R-:W-:Y:S01]  /*4fa0*/  FFMA R17, R24, R19, R17 ;  /* 0x0000001318117223 */ /* 0x000fe20000000011 */
[----:B------:R-:W-:Y:S01]  /*4fb0*/  FSEL R30, R30, RZ, P5 ;  /* 0x000000ff1e1e7208 */ /* 0x000fe20002800000 */
[----:B----4-:R-:W-:Y:S01]  /*4fc0*/  FADD R28, -R27, R28 ;  /* 0x0000001c1b1c7221 */ /* 0x010fe20000000100 */
[----:B------:R-:W-:Y:S01]  /*4fd0*/  FSEL R19, R16, R21, P4 ;  /* 0x0000001510137208 */ /* 0x000fe20002000000 */
[----:B------:R-:W-:Y:S01]  /*4fe0*/  @P4 FMUL R26, R26, 0.25 ;  /* 0x3e8000001a1a4820 */ /* 0x000fe20000400000 */
[C---:B------:R-:W-:Y:S01]  /*4ff0*/  FSETP.GEU.AND P4, PT, |R33|.reuse, 1.175494350822287508e-38, PT ;  /* 0x008000002100780b */ /* 0x040fe20003f8e200 */
[C---:B------:R-:W-:Y:S01]  /*5000*/  FMUL R18, R33.reuse, 0.25 ;  /* 0x3e80000021127820 */ /* 0x040fe20000400000 */
[C---:B------:R-:W-:Y:S01]  /*5010*/  FFMA R27, R28.reuse, R30, R27 ;  /* 0x0000001e1c1b7223 */ /* 0x040fe2000000001b */
[----:B------:R-:W-:Y:S01]  /*5020*/  FMUL R31, R28, R28 ;  /* 0x0000001c1c1f7220 */ /* 0x000fe20000400000 */
[----:B------:R-:W-:Y:S01]  /*5030*/  FSETP.GT.AND P5, PT, |R33|, 8.50705917302346158658e+37, PT ;  /* 0x7e8000002100780b */ /* 0x000fe20003fa4200 */
[----:B-1----:R-:W-:Y:S01]  /*5040*/  FADD R25, R22, R25 ;  /* 0x0000001916197221 */ /* 0x002fe20000000000 */
[----:B------:R-:W0:Y:S01]  /*5050*/  SHFL.BFLY PT, R16, R15, 0x1, 0x1f ;  /* 0x0c201f000f107f89 */ /* 0x000e2200000e0000 */
[----:B------:R-:W-:Y:S01]  /*5060*/  FMUL R31, R34, R31 ;  /* 0x0000001f221f7220 */ /* 0x000fe20000400000 */
[----:B------:R-:W-:Y:S01]  /*5070*/  @!P6 FMUL R19, R19, 16777216 ;  /* 0x4b8000001313e820 */ /* 0x000fe20000400000 */
[----:B------:R-:W-:Y:S01]  /*5080*/  FSEL R28, R18, R33, P5 ;  /* 0x00000021121c7208 */ /* 0x000fe20002800000 */
[----:B------:R-:W1:Y:S01]  /*5090*/  SHFL.BFLY PT, R22, R27, 0x1, 0x1f ;  /* 0x0c201f001b167f89 */ /* 0x000e6200000e0000 */
[----:B------:R-:W-:-:S03]  /*50a0*/  FFMA R25, R30, R31, R25 ;  /* 0x0000001f1e197223 */ /* 0x000fc60000000019 */
[----:B------:R-:W-:Y:S01]  /*50b0*/  @!P4 FMUL R28, R28, 16777216 ;  /* 0x4b8000001c1cc820 */ /* 0x000fe20000400000 */
[----:B------:R-:W2:Y:S01]  /*50c0*/  MUFU.RCP R19, R19 ;  /* 0x0000001300137308 */ /* 0x000ea20000001000 */
[----:B------:R-:W3:Y:S04]  /*50d0*/  SHFL.BFLY PT, R18, R17, 0x1, 0x1f ;  /* 0x0c201f0011127f89 */ /* 0x000ee800000e0000 */
[----:B------:R-:W4:Y:S03]  /*50e0*/  SHFL.BFLY PT, R24, R25, 0x1, 0x1f ;  /* 0x0c201f0019187f89 */ /* 0x000f2600000e0000 */
[----:B------:R-:W5:Y:S01]  /*50f0*/  MUFU.RCP R31, R28 ;  /* 0x0000001c001f7308 */ /* 0x000f620000001000 */
[----:B------:R-:W-:Y:S01]  /*5100*/  @P5 FMUL R32, R32, 0.25 ;  /* 0x3e80000020205820 */ /* 0x000fe20000400000 */
[----:B------:R-:W-:Y:S01]  /*5110*/  @!P6 FMUL R26, R26, 16777216 ;  /* 0x4b8000001a1ae820 */ /* 0x000fe20000400000 */
[----:B------:R-:W-:-:S02]  /*5120*/  LOP3.LUT P6, RZ, R3, 0x1f, RZ, 0xc0, !PT ;  /* 0x0000001f03ff7812 */ /* 0x000fc400078cc0ff */
[----:B------:R-:W-:Y:S01]  /*5130*/  @!P4 FMUL R32, R32, 16777216 ;  /* 0x4b8000002020c820 */ /* 0x000fe20000400000 */
[----:B------:R-:W-:Y:S01]  /*5140*/  SHF.R.U32.HI R20, RZ, 0x3, R3 ;  /* 0x00000003ff147819 */ /* 0x000fe20000011603 */
[----:B--2---:R-:W-:Y:S01]  /*5150*/  FMUL R19, R19, R26 ;  /* 0x0000001a13137220 */ /* 0x004fe20000400000 */
[----:B------:R-:W-:Y:S01]  /*5160*/  FSETP.NEU.AND P5, PT, R21, RZ, PT ;  /* 0x000000ff1500720b */ /* 0x000fe20003fad000 */
[----:B0-----:R-:W-:Y:S01]  /*5170*/  FADD R16, -R15, R16 ;  /* 0x000000100f107221 */ /* 0x001fe20000000100 */
[----:B-1----:R-:W-:Y:S01]  /*5180*/  FADD R22, -R27, R22 ;  /* 0x000000161b167221 */ /* 0x002fe20000000100 */
[----:B------:R-:W-:Y:S02]  /*5190*/  FSETP.NEU.AND P4, PT, R33, RZ, PT ;  /* 0x000000ff2100720b */ /* 0x000fe40003f8d000 */
[----:B------:R-:W-:Y:S01]  /*51a0*/  LOP3.LUT R30, R20, 0xc, RZ, 0xc0, !PT ;  /* 0x0000000c141e7812 */ /* 0x000fe200078ec0ff */
[----:B-----5:R-:W-:Y:S01]  /*51b0*/  FMUL R31, R31, R32 ;  /* 0x000000201f1f7220 */ /* 0x020fe20000400000 */
[----:B------:R-:W-:Y:S01]  /*51c0*/  FSEL R19, R19, RZ, P5 ;  /* 0x000000ff13137208 */ /* 0x000fe20002800000 */
[----:B------:R-:W-:Y:S01]  /*51d0*/  FMUL R20, R16, R16 ;  /* 0x0000001010147220 */ /* 0x000fe20000400000 */
[----:B------:R-:W-:Y:S01]  /*51e0*/  FMUL R26, R22, R22 ;  /* 0x00000016161a7220 */ /* 0x000fe20000400000 */
[----:B------:R-:W-:-:S02]  /*51f0*/  LOP3.LUT P5, RZ, R3, 0x1f, RZ, 0xc0, !PT ;  /* 0x0000001f03ff7812 */ /* 0x000fc400078ac0ff */
[----:B------:R-:W-:Y:S01]  /*5200*/  FSEL R31, R31, RZ, P4 ;  /* 0x000000ff1f1f7208 */ /* 0x000fe20002000000 */
[----:B------:R-:W-:Y:S01]  /*5210*/  FMUL R20, R23, R20 ;  /* 0x0000001417147220 */ /* 0x000fe20000400000 */
[----:B---3--:R-:W-:Y:S01]  /*5220*/  FADD R18, R17, R18 ;  /* 0x0000001211127221 */ /* 0x008fe20000000000 */
[----:B------:R-:W-:Y:S01]  /*5230*/  FMUL R26, R29, R26 ;  /* 0x0000001a1d1a7220 */ /* 0x000fe20000400000 */
[----:B----4-:R-:W-:Y:S01]  /*5240*/  FADD R24, R25, R24 ;  /* 0x0000001819187221 */ /* 0x010fe20000000000 */
[----:B------:R0:W-:Y:S01]  /*5250*/  @!P6 STS [R30+0x40], R21 ;  /* 0x000040151e00e388 */ /* 0x0001e20000000800 */
[----:B------:R-:W-:Y:S02]  /*5260*/  FFMA R27, R22, R31, R27 ;  /* 0x0000001f161b7223 */ /* 0x000fe4000000001b */
[----:B------:R-:W-:Y:S01]  /*5270*/  FFMA R31, R31, R26, R24 ;  /* 0x0000001a1f1f7223 */ /* 0x000fe20000000018 */
[----:B0-----:R-:W-:Y:S01]  /*5280*/  FFMA R21, R16, R19, R15 ;  /* 0x0000001310157223 */ /* 0x001fe2000000000f */
[----:B------:R-:W-:Y:S01]  /*5290*/  FFMA R19, R19, R20, R18 ;  /* 0x0000001413137223 */ /* 0x000fe20000000012 */
[----:B------:R-:W-:Y:S04]  /*52a0*/  @!P5 STS [R30+0x50], R33 ;  /* 0x000050211e00d388 */ /* 0x000fe80000000800 */
[----:B------:R-:W-:Y:S04]  /*52b0*/  @!P5 STS [R30], R21 ;  /* 0x000000151e00d388 */ /* 0x000fe80000000800 */
[----:B------:R-:W-:Y:S04]  /*52c0*/  @!P5 STS [R30+0x20], R19 ;  /* 0x000020131e00d388 */ /* 0x000fe80000000800 */
[----:B------:R-:W-:Y:S04]  /*52d0*/  @!P5 STS [R30+0x10], R27 ;  /* 0x0000101b1e00d388 */ /* 0x000fe80000000800 */
[----:B------:R-:W-:Y:S01]  /*52e0*/  @!P5 STS [R30+0x30], R31 ;  /* 0x0000301f1e00d388 */ /* 0x000fe20000000800 */
[----:B------:R-:W-:-:S03]  /*52f0*/  ISETP.GE.AND P6, PT, R3, 0x8, PT ;  /* 0x000000080300780c */ /* 0x000fc60003fc6270 */
[----:B------:R-:W-:Y:S10]  /*5300*/  BAR.SYNC.DEFER_BLOCKING 0x0 ;  /* 0x0000000000007b1d */ /* 0x000ff40000010000 */
[----:B------:R-:W0:Y:S04]  /*5310*/  @!P6 LDS R40, [R3.X4+0x40] ;  /* 0x000040000328e984 */ /* 0x000e280000004800 */
[----:B------:R-:W-:Y:S04]  /*5320*/  @!P6 LDS R42, [R3.X4] ;  /* 0x00000000032ae984 */ /* 0x000fe80000004800 */
[----:B------:R-:W-:Y:S04]  /*5330*/  @!P6 LDS R41, [R3.X4+0x20] ;  /* 0x000020000329e984 */ /* 0x000fe80000004800 */
[----:B0-----:R-:W0:Y:S02]  /*5340*/  SHFL.BFLY PT, R15, R40, 0x2, 0x1f ;  /* 0x0c401f00280f7f89 */ /* 0x001e2400000e0000 */
[----:B0-----:R-:W-:-:S05]  /*5350*/  FADD R17, R40, R15 ;  /* 0x0000000f28117221 */ /* 0x001fca0000000000 */
[C---:B------:R-:W-:Y:S01]  /*5360*/  FSETP.GT.AND P4, PT, |R17|.reuse, 8.50705917302346158658e+37, PT ;  /* 0x7e8000001100780b */ /* 0x040fe20003f84200 */
[----:B------:R-:W-:-:S05]  /*5370*/  FMUL R16, R17, 0.25 ;  /* 0x3e80000011107820 */ /* 0x000fca0000400000 */
[----:B------:R-:W-:-:S07]  /*5380*/  FSEL R18, R16, R17, P4 ;  /* 0x0000001110127208 */ /* 0x000fce0002000000 */
[----:B------:R-:W-:Y:S01]  /*5390*/  @P4 FMUL R15, R15, 0.25 ;  /* 0x3e8000000f0f4820 */ /* 0x000fe20000400000 */
[----:B------:R-:W-:Y:S01]  /*53a0*/  FSETP.GEU.AND P4, PT, |R17|, 1.175494350822287508e-38, PT ;  /* 0x008000001100780b */ /* 0x000fe20003f8e200 */
[----:B------:R-:W0:-:S12]  /*53b0*/  SHFL.BFLY PT, R20, R17, 0x1, 0x1f ;  /* 0x0c201f0011147f89 */ /* 0x000e1800000e0000 */
[----:B------:R-:W-:-:S06]  /*53c0*/  @!P4 FMUL R18, R18, 16777216 ;  /* 0x4b8000001212c820 */ /* 0x000fcc0000400000 */
[----:B------:R-:W1:Y:S01]  /*53d0*/  MUFU.RCP R18, R18 ;  /* 0x0000001200127308 */ /* 0x000e620000001000 */
[----:B------:R-:W-:Y:S01]  /*53e0*/  @!P4 FMUL R15, R15, 16777216 ;  /* 0x4b8000000f0fc820 */ /* 0x000fe20000400000 */
[C---:B------:R-:W-:Y:S01]  /*53f0*/  FSETP.NEU.AND P4, PT, R17.reuse, RZ, PT ;  /* 0x000000ff1100720b */ /* 0x040fe20003f8d000 */
[----:B0-----:R-:W-:Y:S02]  /*5400*/  FADD R22, R17, R20 ;  /* 0x0000001411167221 */ /* 0x001fe40000000000 */
[----:B-1----:R-:W-:Y:S02]  /*5410*/  FMUL R16, R18, R15 ;  /* 0x0000000f12107220 */ /* 0x002fe40000400000 */
[----:B------:R-:W0:Y:S03]  /*5420*/  SHFL.BFLY PT, R15, R42, 0x2, 0x1f ;  /* 0x0c401f002a0f7f89 */ /* 0x000e2600000e0000 */
[----:B------:R-:W-:-:S02]  /*5430*/  FSEL R19, R16, RZ, P4 ;  /* 0x000000ff10137208 */ /* 0x000fc40002000000 */
[C---:B------:R-:W-:Y:S01]  /*5440*/  FSETP.GT.AND P4, PT, |R22|.reuse, 8.50705917302346158658e+37, PT ;  /* 0x7e8000001600780b */ /* 0x040fe20003f84200 */
[----:B------:R-:W1:Y:S01]  /*5450*/  SHFL.BFLY PT, R16, R41, 0x2, 0x1f ;  /* 0x0c401f0029107f89 */ /* 0x000e6200000e0000 */
[----:B------:R-:W-:-:S05]  /*5460*/  FMUL R21, R22, 0.25 ;  /* 0x3e80000016157820 */ /* 0x000fca0000400000 */
[----:B------:R-:W-:-:S06]  /*5470*/  FSEL R23, R21, R22, P4 ;  /* 0x0000001615177208 */ /* 0x000fcc0002000000 */
[----:B------:R-:W-:Y:S01]  /*5480*/  @P4 FMUL R20, R20, 0.25 ;  /* 0x3e80000014144820 */ /* 0x000fe20000400000 */
[----:B------:R-:W-:Y:S01]  /*5490*/  FSETP.GEU.AND P4, PT, |R22|, 1.175494350822287508e-38, PT ;  /* 0x008000001600780b */ /* 0x000fe20003f8e200 */
[----:B0-----:R-:W-:-:S04]  /*54a0*/  FADD R15, -R42, R15 ;  /* 0x0000000f2a0f7221 */ /* 0x001fc80000000100 */
[C---:B------:R-:W-:Y:S01]  /*54b0*/  FMUL R21, R15.reuse, R15 ;  /* 0x0000000f0f157220 */ /* 0x040fe20000400000 */
[----:B------:R-:W-:-:S07]  /*54c0*/  FFMA R15, R15, R19, R42 ;  /* 0x000000130f0f7223 */ /* 0x000fce000000002a */
[----:B------:R-:W-:Y:S01]  /*54d0*/  @!P4 FMUL R23, R23, 16777216 ;  /* 0x4b8000001717c820 */ /* 0x000fe20000400000 */
[----:B-1----:R-:W-:Y:S01]  /*54e0*/  FADD R16, R41, R16 ;  /* 0x0000001029107221 */ /* 0x002fe20000000000 */
[----:B------:R-:W-:Y:S01]  /*54f0*/  FMUL R21, R40, R21 ;  /* 0x0000001528157220 */ /* 0x000fe20000400000 */
[----:B------:R-:W0:Y:S03]  /*5500*/  SHFL.BFLY PT, R18, R15, 0x1, 0x1f ;  /* 0x0c201f000f127f89 */ /* 0x000e2600000e0000 */
[----:B------:R-:W1:Y:S01]  /*5510*/  MUFU.RCP R23, R23 ;  /* 0x0000001700177308 */ /* 0x000e620000001000 */
[----:B------:R-:W-:-:S05]  /*5520*/  FFMA R16, R19, R21, R16 ;  /* 0x0000001513107223 */ /* 0x000fca0000000010 */
[----:B------:R-:W2:Y:S01]  /*5530*/  SHFL.BFLY PT, R19, R16, 0x1, 0x1f ;  /* 0x0c201f0010137f89 */ /* 0x000ea200000e0000 */
[----:B------:R-:W-:Y:S01]  /*5540*/  @!P4 FMUL R20, R20, 16777216 ;  /* 0x4b8000001414c820 */ /* 0x000fe20000400000 */
[----:B------:R-:W-:-:S03]  /*5550*/  FSETP.NEU.AND P4, PT, R22, RZ, PT ;  /* 0x000000ff1600720b */ /* 0x000fc60003f8d000 */
[----:B-1----:R-:W-:-:S05]  /*5560*/  FMUL R20, R23, R20 ;  /* 0x0000001417147220 */ /* 0x002fca0000400000 */
[----:B------:R-:W-:Y:S01]  /*5570*/  FSEL R20, R20, RZ, P4 ;  /* 0x000000ff14147208 */ /* 0x000fe20002000000 */
[----:B0-----:R-:W-:Y:S01]  /*5580*/  FADD R18, -R15, R18 ;  /* 0x000000120f127221 */ /* 0x001fe20000000100 */
[----:B------:R-:W-:-:S03]  /*5590*/  LOP3.LUT P4, RZ, R3, 0x3, RZ, 0xc0, !PT ;  /* 0x0000000303ff7812 */ /* 0x000fc6000788c0ff */
[----:B------:R-:W-:Y:S01]  /*55a0*/  FMUL R24, R18, R18 ;  /* 0x0000001212187220 */ /* 0x000fe20000400000 */
[----:B------:R-:W-:Y:S01]  /*55b0*/  ISETP.LT.AND P4, PT, R3, 0x8, !P4 ;  /* 0x000000080300780c */ /* 0x000fe20006781270 */
[----:B--2---:R-:W-:Y:S02]  /*55c0*/  FADD R19, R16, R19 ;  /* 0x0000001310137221 */ /* 0x004fe40000000000 */
[----:B------:R-:W-:Y:S01]  /*55d0*/  FMUL R24, R17, R24 ;  /* 0x0000001811187220 */ /* 0x000fe20000400000 */
[----:B------:R-:W-:-:S03]  /*55e0*/  FFMA R18, R18, R20, R15 ;  /* 0x0000001412127223 */ /* 0x000fc6000000000f */
[----:B------:R-:W-:-:S06]  /*55f0*/  FFMA R24, R20, R24, R19 ;  /* 0x0000001814187223 */ /* 0x000fcc0000000013 */
[----:B------:R-:W-:Y:S04]  /*5600*/  @P4 STS [R3.X4+0x40], R22 ;  /* 0x0000401603004388 */ /* 0x000fe80000004800 */
[----:B------:R0:W-:Y:S04]  /*5610*/  @P4 STS [R3.X4], R18 ;  /* 0x0000001203004388 */ /* 0x0001e80000004800 */
[----:B------:R1:W-:Y:S04]  /*5620*/  @P4 STS [R3.X4+0x20], R24 ;  /* 0x0000201803004388 */ /* 0x0003e80000004800 */
[----:B------:R-:W-:Y:S01]  /*5630*/  BAR.SYNC.DEFER_BLOCKING 0x0 ;  /* 0x0000000000007b1d */ /* 0x000fe20000010000 */
[----:B------:R-:W-:Y:S01]  /*5640*/  CS2R R32, SRZ ;  /* 0x0000000000207805 */ /* 0x000fe2000001ff00 */
[----:B------:R-:W-:Y:S01]  /*5650*/  CS2R R34, SRZ ;  /* 0x0000000000227805 */ /* 0x000fe2000001ff00 */
[----:B------:R-:W-:Y:S01]  /*5660*/  CS2R R40, SRZ ;  /* 0x0000000000287805 */ /* 0x000fe2000001ff00 */
[----:B------:R-:W-:-:S04]  /*5670*/  CS2R R42, SRZ ;  /* 0x00000000002a7805 */ /* 0x000fc8000001ff00 */
[----:B------:R2:W3:Y:S04]  /*5680*/  @!P3 LDG.E.EF.128 R32, [R38.64] ;  /* 0x000000042620b981 */ /* 0x0004e8000c0e1d00 */
[----:B------:R4:W5:Y:S01]  /*5690*/  @!P3 LDG.E.EF.128 R40, [R36.64+0x10] ;  /* 0x000010042428b981 */ /* 0x000962000c0e1d00 */
[----:B------:R-:W-:Y:S02]  /*56a0*/  IMAD.SHL.U32 R134, R3, 0x8, RZ ;  /* 0x0000000803867824 */ /* 0x000fe400078e00ff */
[----:B------:R-:W-:Y:S01]  /*56b0*/  IMAD.MOV.U32 R113, RZ, RZ, 0x4 ;  /* 0x00000004ff717424 */ /* 0x000fe200078e00ff */
[----:B------:R-:W2:Y:S02]  /*56c0*/  LDS R115, [0x20] ;  /* 0x00002000ff737984 */ /* 0x000ea40000000800 */
[----:B------:R-:W-:-:S02]  /*56d0*/  LOP3.LUT R134, R134, 0x3f8, RZ, 0xc0, !PT ;  /* 0x000003f886867812 */ /* 0x000fc400078ec0ff */
[----:B------:R-:W3:Y:S03]  /*56e0*/  LDS R143, [RZ] ;  /* 0x00000000ff8f7984 */ /* 0x000ee60000000800 */
[C---:B------:R-:W-:Y:S01]  /*56f0*/  IMAD.WIDE.U32 R122, R134.reuse, R9, c[0x0][0x170] ;  /* 0x00005c00867a7625 */ /* 0x040fe200078e0009 */
[----:B------:R-:W-:Y:S01]  /*5700*/  CS2R R44, SRZ ;  /* 0x00000000002c7805 */ /* 0x000fe2000001ff00 */
[----:B------:R-:W-:Y:S01]  /*5710*/  CS2R R48, SRZ ;  /* 0x0000000000307805 */ /* 0x000fe2000001ff00 */
[----:B------:R-:W-:Y:S01]  /*5720*/  CS2R R50, SRZ ;  /* 0x0000000000327805 */ /* 0x000fe2000001ff00 */
[----:B------:R-:W-:Y:S01]  /*5730*/  CS2R R60, SRZ ;  /* 0x00000000003c7805 */ /* 0x000fe2000001ff00 */
[----:B0-----:R0:W5:Y:S01]  /*5740*/  LDG.E.EL.128 R16, [R122.64+0x1800] ;  /* 0x001800047a107981 */ /* 0x001162000c2e1d00 */
[----:B------:R-:W-:-:S03]  /*5750*/  IMAD.WIDE.U32 R112, R134, R113, c[0x0][0x168] ;  /* 0x00005a0086707625 */ /* 0x000fc600078e0071 */
[----:B------:R0:W5:Y:S04]  /*5760*/  LDG.E.EL.128 R20, [R122.64] ;  /* 0x000000047a147981 */ /* 0x000168000c2e1d00 */
[----:B-1----:R1:W5:Y:S04]  /*5770*/  LDG.E.EL.128 R24, [R112.64+0x3000] ;  /* 0x0030000470187981 */ /* 0x002368000c2e1d00 */
[----:B------:R1:W5:Y:S04]  /*5780*/  LDG.E.EL.128 R28, [R112.64] ;  /* 0x00000004701c7981 */ /* 0x000368000c2e1d00 */
[----:B------:R1:W5:Y:S04]  /*5790*/  LDG.E.EL.128 R52, [R112.64+0x3010] ;  /* 0x0030100470347981 */ /* 0x000368000c2e1d00 */
[----:B------:R1:W5:Y:S01]  /*57a0*/  LDG.E.EL.128 R56, [R112.64+0x10] ;  /* 0x0000100470387981 */ /* 0x000362000c2e1d00 */
[----:B----4-:R-:W-:Y:S01]  /*57b0*/  CS2R R36, SRZ ;  /* 0x0000000000247805 */ /* 0x010fe2000001ff00 */
[----:B--2---:R-:W-:Y:S01]  /*57c0*/  CS2R R38, SRZ ;  /* 0x0000000000267805 */ /* 0x004fe2000001ff00 */
[----:B------:R-:W-:Y:S01]  /*57d0*/  CS2R R62, SRZ ;  /* 0x00000000003e7805 */ /* 0x000fe2000001ff00 */
[----:B------:R-:W-:Y:S01]  /*57e0*/  IMAD.MOV.U32 R146, RZ, RZ, 0x39aaaaab ;  /* 0x39aaaaabff927424 */ /* 0x000fe200078e00ff */
[----:B------:R2:W4:Y:S03]  /*57f0*/  @P0 LDG.E.EF.128 R48, [R88.64] ;  /* 0x0000000458300981 */ /* 0x000526000c0e1d00 */
[----:B------:R-:W-:Y:S01]  /*5800*/  FFMA R115, R115, R146, 9.9999999747524270788e-07 ;  /* 0x358637bd73737423 */ /* 0x000fe20000000092 */
[----:B------:R0:W4:Y:S04]  /*5810*/  @P2 LDG.E.EF.128 R36, [R76.64] ;  /* 0x000000044c242981 */ /* 0x000128000c0e1d00 */
[----:B------:R0:W4:Y:S04]  /*5820*/  @P0 LDG.E.EF.128 R60, [R92.64] ;  /* 0x000000045c3c0981 */ /* 0x000128000c0e1d00 */
[----:B------:R-:W-:Y:S04]  /*5830*/  LDS R145, [0x30] ;  /* 0x00003000ff917984 */ /* 0x000fe80000000800 */
[----:B------:R-:W-:Y:S04]  /*5840*/  LDS R15, [0x10] ;  /* 0x00001000ff0f7984 */ /* 0x000fe80000000800 */
[----:B------:R0:W4:Y:S04]  /*5850*/  LDG.E.EL.128 R64, [R122.64+0x2000] ;  /* 0x002000047a407981 */ /* 0x000128000c2e1d00 */
[----:B------:R1:W4:Y:S04]  /*5860*/  LDG.E.EL.128 R68, [R122.64+0x2800] ;  /* 0x002800047a447981 */ /* 0x000328000c2e1d00 */
[----:B------:R1:W4:Y:S04]  /*5870*/  LDG.E.EL.128 R72, [R122.64+0x800] ;  /* 0x000800047a487981 */ /* 0x000328000c2e1d00 */
[----:B0-----:R1:W4:Y:S04]  /*5880*/  LDG.E.EL.128 R76, [R122.64+0x1000] ;  /* 0x001000047a4c7981 */ /* 0x001328000c2e1d00 */
[----:B--2---:R0:W2:Y:S04]  /*5890*/  LDG.E.EL.128 R88, [R112.64+0x5000] ;  /* 0x0050000470587981 */ /* 0x0040a8000c2e1d00 */
[----:B------:R0:W2:Y:S04]  /*58a0*/  LDG.E.EL.128 R92, [R112.64+0x5010] ;  /* 0x00501004705c7981 */ /* 0x0000a8000c2e1d00 */
[----:B------:R0:W2:Y:S04]  /*58b0*/  LDG.E.EL.128 R96, [R112.64+0x1000] ;  /* 0x0010000470607981 */ /* 0x0000a8000c2e1d00 */
[----:B------:R0:W2:Y:S04]  /*58c0*/  LDG.E.EL.128 R100, [R112.64+0x1010] ;  /* 0x0010100470647981 */ /* 0x0000a8000c2e1d00 */
[----:B------:R0:W2:Y:S04]  /*58d0*/  LDG.E.EL.128 R104, [R112.64+0x2000] ;  /* 0x0020000470687981 */ /* 0x0000a8000c2e1d00 */
[----:B------:R0:W2:Y:S01]  /*58e0*/  LDG.E.EL.128 R108, [R112.64+0x2010] ;  /* 0x00201004706c7981 */ /* 0x0000a2000c2e1d00 */
[----:B------:R-:W0:Y:S01]  /*58f0*/  MUFU.RSQ R141, R115 ;  /* 0x00000073008d7308 */ /* 0x000e220000001400 */
[C---:B---3--:R-:W-:Y:S01]  /*5900*/  PRMT R126, R35.reuse, 0x7632, R126 ;  /* 0x00007632237e7816 */ /* 0x048fe2000000007e */
[----:B------:R-:W-:Y:S01]  /*5910*/  IMAD.U32 R114, R35, 0x10000, RZ ;  /* 0x0001000023727824 */ /* 0x000fe200078e00ff */
[C---:B------:R-:W-:Y:S01]  /*5920*/  PRMT R127, R34.reuse, 0x7632, R127 ;  /* 0x00007632227f7816 */ /* 0x040fe2000000007f */
[----:B------:R-:W-:Y:S01]  /*5930*/  IMAD.U32 R116, R34, 0x10000, RZ ;  /* 0x0001000022747824 */ /* 0x000fe200078e00ff */
[C---:B------:R-:W-:Y:S01]  /*5940*/  PRMT R129, R33.reuse, 0x7632, R129 ;  /* 0x0000763221817816 */ /* 0x040fe20000000081 */
[----:B------:R-:W-:Y:S01]  /*5950*/  IMAD.U32 R118, R33, 0x10000, RZ ;  /* 0x0001000021767824 */ /* 0x000fe200078e00ff */
[C---:B------:R-:W-:Y:S01]  /*5960*/  PRMT R130, R32.reuse, 0x7632, R130 ;  /* 0x0000763220827816 */ /* 0x040fe20000000082 */
[----:B------:R-:W-:Y:S01]  /*5970*/  IMAD.U32 R120, R32, 0x10000, RZ ;  /* 0x0001000020787824 */ /* 0x000fe200078e00ff */
[----:B------:R-:W-:Y:S01]  /*5980*/  CS2R R34, SRZ ;  /* 0x0000000000227805 */ /* 0x000fe2000001ff00 */
[----:B------:R-:W-:Y:S01]  /*5990*/  CS2R R32, SRZ ;  /* 0x0000000000207805 */ /* 0x000fe2000001ff00 */
[C---:B-----5:R-:W-:Y:S01]  /*59a0*/  PRMT R117, R43.reuse, 0x7632, R117 ;  /* 0x000076322b757816 */ /* 0x060fe20000000075 */
[----:B------:R-:W-:Y:S01]  /*59b0*/  IMAD.U32 R124, R43, 0x10000, RZ ;  /* 0x000100002b7c7824 */ /* 0x000fe200078e00ff */
[C---:B------:R-:W-:Y:S01]  /*59c0*/  PRMT R119, R42.reuse, 0x7632, R119 ;  /* 0x000076322a777816 */ /* 0x040fe20000000077 */
[----:B------:R-:W-:Y:S01]  /*59d0*/  IMAD.U32 R128, R42, 0x10000, RZ ;  /* 0x000100002a807824 */ /* 0x000fe200078e00ff */
[C---:B------:R-:W-:Y:S01]  /*59e0*/  PRMT R121, R41.reuse, 0x7632, R121 ;  /* 0x0000763229797816 */ /* 0x040fe20000000079 */
[----:B------:R-:W-:Y:S01]  /*59f0*/  IMAD.U32 R140, R41, 0x10000, RZ ;  /* 0x00010000298c7824 */ /* 0x000fe200078e00ff */
[C---:B------:R-:W-:Y:S01]  /*5a00*/  PRMT R125, R40.reuse, 0x7632, R125 ;  /* 0x00007632287d7816 */ /* 0x040fe2000000007d */
[----:B------:R-:W-:Y:S01]  /*5a10*/  IMAD.U32 R144, R40, 0x10000, RZ ;  /* 0x0001000028907824 */ /* 0x000fe200078e00ff */
[----:B------:R3:W5:Y:S01]  /*5a20*/  @P2 LDG.E.EF.128 R32, [R46.64] ;  /* 0x000000042e202981 */ /* 0x000762000c0e1d00 */
[----:B------:R-:W-:Y:S01]  /*5a30*/  CS2R R40, SRZ ;  /* 0x0000000000287805 */ /* 0x000fe2000001ff00 */
[----:B------:R-:W-:-:S06]  /*5a40*/  CS2R R42, SRZ ;  /* 0x00000000002a7805 */ /* 0x000fcc000001ff00 */
[----:B------:R0:W2:Y:S01]  /*5a50*/  @!P1 LDG.E.EF.128 R40, [R80.64] ;  /* 0x0000000450289981 */ /* 0x0000a2000c0e1d00 */
[----:B---3--:R-:W-:-:S06]  /*5a60*/  CS2R R46, SRZ ;  /* 0x00000000002e7805 */ /* 0x008fcc000001ff00 */
[----:B------:R3:W2:Y:S04]  /*5a70*/  @!P1 LDG.E.EF.128 R44, [R84.64] ;  /* 0x00000004542c9981 */ /* 0x0006a8000c0e1d00 */
[----:B0-----:R0:W2:Y:S04]  /*5a80*/  LDG.E.EL.128 R80, [R112.64+0x4000] ;  /* 0x0040000470507981 */ /* 0x0010a8000c2e1d00 */
[----:B---3--:R0:W3:Y:S01]  /*5a90*/  LDG.E.EL.128 R84, [R112.64+0x4010] ;  /* 0x0040100470547981 */ /* 0x0080e2000c2e1d00 */
[----:B------:R-:W-:Y:S02]  /*5aa0*/  IMAD.U32 R156, R130, 0x10000, RZ ;  /* 0x00010000829c7824 */ /* 0x000fe400078e00ff */
[----:B------:R-:W-:-:S02]  /*5ab0*/  IMAD.U32 R148, R126, 0x10000, RZ ;  /* 0x000100007e947824 */ /* 0x000fc400078e00ff */
[----:B------:R-:W-:Y:S02]  /*5ac0*/  IMAD.U32 R152, R127, 0x10000, RZ ;  /* 0x000100007f987824 */ /* 0x000fe400078e00ff */
[----:B------:R-:W-:Y:S02]  /*5ad0*/  IMAD.U32 R154, R129, 0x10000, RZ ;  /* 0x00010000819a7824 */ /* 0x000fe400078e00ff */
[----:B-1----:R-:W-:Y:S02]  /*5ae0*/  IMAD.U32 R122, R117, 0x10000, RZ ;  /* 0x00010000757a7824 */ /* 0x002fe400078e00ff */
[----:B------:R-:W-:Y:S02]  /*5af0*/  IMAD.U32 R130, R119, 0x10000, RZ ;  /* 0x0001000077827824 */ /* 0x000fe400078e00ff */
[----:B------:R-:W-:Y:S02]  /*5b00*/  IMAD.U32 R138, R121, 0x10000, RZ ;  /* 0x00010000798a7824 */ /* 0x000fe400078e00ff */
[----:B------:R-:W-:Y:S01]  /*5b10*/  IMAD.U32 R142, R125, 0x10000, RZ ;  /* 0x000100007d8e7824 */ /* 0x000fe200078e00ff */
[C---:B------:R-:W-:Y:S01]  /*5b20*/  FADD R126, -R143.reuse, R124 ;  /* 0x0000007c8f7e7221 */ /* 0x040fe20000000100 */
[C---:B------:R-:W-:Y:S01]  /*5b30*/  FADD R124, -R143.reuse, R128 ;  /* 0x000000808f7c7221 */ /* 0x040fe20000000100 */
[C---:B------:R-:W-:Y:S01]  /*5b40*/  FADD R150, -R143.reuse, R114 ;  /* 0x000000728f967221 */ /* 0x040fe20000000100 */
[C---:B------:R-:W-:Y:S01]  /*5b50*/  FADD R140, -R143.reuse, R140 ;  /* 0x0000008c8f8c7221 */ /* 0x040fe20000000100 */
[C---:B------:R-:W-:Y:S01]  /*5b60*/  FADD R144, -R143.reuse, R144 ;  /* 0x000000908f907221 */ /* 0x040fe20000000100 */
[C---:B------:R-:W-:Y:S01]  /*5b70*/  FADD R116, -R143.reuse, R116 ;  /* 0x000000748f747221 */ /* 0x040fe20000000100 */
[C---:B------:R-:W-:Y:S01]  /*5b80*/  FADD R114, -R143.reuse, R118 ;  /* 0x000000768f727221 */ /* 0x040fe20000000100 */
[C---:B0-----:R-:W-:Y:S01]  /*5b90*/  FADD R112, -R143.reuse, R120 ;  /* 0x000000788f707221 */ /* 0x041fe20000000100 */
[C---:B------:R-:W-:Y:S01]  /*5ba0*/  FADD R128, -R143.reuse, R122 ;  /* 0x0000007a8f807221 */ /* 0x040fe20000000100 */
[C---:B------:R-:W-:Y:S01]  /*5bb0*/  FADD R130, -R143.reuse, R130 ;  /* 0x000000828f827221 */ /* 0x040fe20000000100 */
[C---:B------:R-:W-:Y:S01]  /*5bc0*/  FADD R138, -R143.reuse, R138 ;  /* 0x0000008a8f8a7221 */ /* 0x040fe20000000100 */
[C---:B------:R-:W-:Y:S01]  /*5bd0*/  FADD R142, -R143.reuse, R142 ;  /* 0x0000008e8f8e7221 */ /* 0x040fe20000000100 */
[C---:B------:R-:W-:Y:S01]  /*5be0*/  FADD R148, -R143.reuse, R148 ;  /* 0x000000948f947221 */ /* 0x040fe20000000100 */
[C---:B------:R-:W-:Y:S01]  /*5bf0*/  FADD R152, -R143.reuse, R152 ;  /* 0x000000988f987221 */ /* 0x040fe20000000100 */
[C---:B------:R-:W-:Y:S01]  /*5c00*/  FADD R154, -R143.reuse, R154 ;  /* 0x0000009a8f9a7221 */ /* 0x040fe20000000100 */
[----:B------:R-:W-:Y:S01]  /*5c10*/  FADD R156, -R143, R156 ;  /* 0x0000009c8f9c7221 */ /* 0x000fe20000000100 */
[C---:B------:R-:W-:Y:S01]  /*5c20*/  FMUL R112, R141.reuse, R112 ;  /* 0x000000708d707220 */ /* 0x040fe20000400000 */
        /* <DEDUP_REMOVED lines=9> */
[----:B------:R-:W-:Y:S01]  /*5cc0*/  BAR.SYNC.DEFER_BLOCKING 0x0 ;  /* 0x0000000000007b1d */ /* 0x000fe20000010000 */
[C---:B------:R-:W-:Y:S01]  /*5cd0*/  FMUL R117, R141.reuse, R152 ;  /* 0x000000988d757220 */ /* 0x040fe20000400000 */
[C---:B------:R-:W-:Y:S01]  /*5ce0*/  FMUL R119, R141.reuse, R148 ;  /* 0x000000948d777220 */ /* 0x040fe20000400000 */
[C---:B------:R-:W-:Y:S01]  /*5cf0*/  FMUL R121, R141.reuse, R142 ;  /* 0x0000008e8d797220 */ /* 0x040fe20000400000 */
[C---:B------:R-:W-:Y:S01]  /*5d00*/  FMUL R123, R141.reuse, R138 ;  /* 0x0000008a8d7b7220 */ /* 0x040fe20000400000 */
[C---:B------:R-:W-:Y:S01]  /*5d10*/  FMUL R125, R141.reuse, R130 ;  /* 0x000000828d7d7220 */ /* 0x040fe20000400000 */
[----:B------:R-:W-:Y:S01]  /*5d20*/  FMUL R127, R141, R128 ;  /* 0x000000808d7f7220 */ /* 0x000fe20000400000 */
[----:B------:R-:W-:Y:S04]  /*5d30*/  STS.128 [R133.X4], R112 ;  /* 0x0000007085007388 */ /* 0x000fe80000004c00 */
[----:B------:R-:W-:Y:S04]  /*5d40*/  STS.128 [R133.X4+0x10], R116 ;  /* 0x0000107485007388 */ /* 0x000fe80000004c00 */
[----:B------:R-:W-:Y:S04]  /*5d50*/  STS.128 [R133.X4+0x20], R120 ;  /* 0x0000207885007388 */ /* 0x000fe80000004c00 */
[----:B------:R-:W-:Y:S04]  /*5d60*/  STS.128 [R133.X4+0x30], R124 ;  /* 0x0000307c85007388 */ /* 0x000fe80000004c00 */
[----:B------:R-:W-:Y:S01]  /*5d70*/  BAR.SYNC.DEFER_BLOCKING 0x0 ;  /* 0x0000000000007b1d */ /* 0x000fe20000010000 */
[----:B------:R-:W-:-:S05]  /*5d80*/  PRMT R137, R16, 0x7632, R137 ;  /* 0x0000763210897816 */ /* 0x000fca0000000089 */
[----:B------:R-:W0:Y:S01]  /*5d90*/  LDS.128 R128, [R134.X4] ;  /* 0x0000000086807984 */ /* 0x000e220000004c00 */
[----:B------:R-:W-:Y:S01]  /*5da0*/  PRMT R135, R20, 0x7632, R135 ;  /* 0x0000763214877816 */ /* 0x000fe20000000087 */
[----:B------:R-:W-:Y:S02]  /*5db0*/  IMAD.U32 R138, R137, 0x10000, RZ ;  /* 0x00010000898a7824 */ /* 0x000fe400078e00ff */
[----:B------:R-:W-:Y:S02]  /*5dc0*/  IMAD.U32 R139, R16, 0x10000, RZ ;  /* 0x00010000108b7824 */ /* 0x000fe400078e00ff */
[----:B------:R-:W-:Y:S01]  /*5dd0*/  IMAD.U32 R137, R20, 0x10000, RZ ;  /* 0x0001000014897824 */ /* 0x000fe200078e00ff */
[----:B------:R-:W-:Y:S01]  /*5de0*/  FADD R25, R25, R138 ;  /* 0x0000008a19197221 */ /* 0x000fe20000000000 */
[----:B------:R-:W-:Y:S01]  /*5df0*/  IMAD.U32 R16, R135, 0x10000, RZ ;  /* 0x0001000087107824 */ /* 0x000fe200078e00ff */
[----:B------:R-:W-:Y:S01]  /*5e00*/  FADD R20, R24, R139 ;  /* 0x0000008b18147221 */ /* 0x000fe20000000000 */
[----:B------:R-:W-:Y:S01]  /*5e10*/  FADD R135, R28, R137 ;  /* 0x000000891c877221 */ /* 0x000fe20000000000 */
[----:B------:R-:W-:Y:S01]  /*5e20*/  FADD R137, R25, 1 ;  /* 0x3f80000019897421 */ /* 0x000fe20000000000 */
[----:B------:R-:W-:Y:S01]  /*5e30*/  FADD R16, R29, R16 ;  /* 0x000000101d107221 */ /* 0x000fe20000000000 */
[----:B------:R-:W-:-:S03]  /*5e40*/  FADD R20, R20, 1 ;  /* 0x3f80000014147421 */ /* 0x000fc60000000000 */
[----:B0-----:R-:W-:Y:S01]  /*5e50*/  FFMA R129, R129, R137, R16 ;  /* 0x0000008981817223 */ /* 0x001fe20000000010 */
[----:B------:R-:W-:-:S04]  /*5e60*/  FFMA R140, R128, R20, R135 ;  /* 0x00000014808c7223 */ /* 0x000fc80000000087 */
[----:B------:R-:W-:Y:S02]  /*5e70*/  FSEL R25, R129, +INF , !P3 ;  /* 0x7f80000081197808 */ /* 0x000fe40005800000 */
[----:B------:R-:W-:-:S04]  /*5e80*/  FSEL R138, R140, +INF , !P3 ;  /* 0x7f8000008c8a7808 */ /* 0x000fc80005800000 */
[C---:B------:R-:W-:Y:S02]  /*5e90*/  FSETP.GEU.AND P5, PT, R138.reuse, R25, PT ;  /* 0x000000198a00720b */ /* 0x040fe40003fae000 */
[----:B------:R-:W-:Y:S02]  /*5ea0*/  FSETP.NAN.AND P6, PT, R138, R138, PT ;  /* 0x0000008a8a00720b */ /* 0x000fe40003fc8000 */
[----:B------:R-:W-:-:S09]  /*5eb0*/  FSEL R128, R140, -INF , !P3 ;  /* 0xff8000008c807808 */ /* 0x000fd20005800000 */
[----:B------:R-:W-:Y:S02]  /*5ec0*/  @P5 FSEL R138, R138, R25, P6 ;  /* 0x000000198a8a5208 */ /* 0x000fe40003000000 */
[----:B------:R-:W-:-:S04]  /*5ed0*/  FSEL R25, R129, -INF , !P3 ;  /* 0xff80000081197808 */ /* 0x000fc80005800000 */
[C---:B------:R-:W-:Y:S02]  /*5ee0*/  FSETP.GT.AND P5, PT, R128.reuse, R25, PT ;  /* 0x000000198000720b */ /* 0x040fe40003fa4000 */
[----:B------:R-:W-:Y:S01]  /*5ef0*/  FSETP.NAN.AND P6, PT, R128, R128, PT ;  /* 0x000000808000720b */ /* 0x000fe20003fc8000 */
[----:B------:R-:W-:-:S10]  /*5f00*/  IMAD.U32 R139, R21, 0x10000, RZ ;  /* 0x00010000158b7824 */ /* 0x000fd400078e00ff */
[----:B------:R-:W-:Y:S01]  /*5f10*/  @!P5 FSEL R128, R128, R25, P6 ;  /* 0x000000198080d208 */ /* 0x000fe20003000000 */
[----:B------:R-:W-:-:S04]  /*5f20*/  IMAD.U32 R25, R17, 0x10000, RZ ;  /* 0x0001000011197824 */ /* 0x000fc800078e00ff */
[----:B------:R-:W-:Y:S01]  /*5f30*/  FADD R25, R26, R25 ;  /* 0x000000191a197221 */ /* 0x000fe20000000000 */
[----:B------:R-:W-:-:S03]  /*5f40*/  FADD R139, R30, R139 ;  /* 0x0000008b1e8b7221 */ /* 0x000fc60000000000 */
[----:B------:R-:W-:-:S04]  /*5f50*/  FADD R142, R25, 1 ;  /* 0x3f800000198e7421 */ /* 0x000fc80000000000 */
[----:B------:R-:W-:-:S05]  /*5f60*/  FFMA R130, R130, R142, R139 ;  /* 0x0000008e82827223 */ /* 0x000fca000000008b */
[----:B------:R-:W-:-:S04]  /*5f70*/  FSEL R25, R130, +INF , !P3 ;  /* 0x7f80000082197808 */ /* 0x000fc80005800000 */
[C---:B------:R-:W-:Y:S02]  /*5f80*/  FSETP.GEU.AND P5, PT, R138.reuse, R25, PT ;  /* 0x000000198a00720b */ /* 0x040fe40003fae000 */
[----:B------:R-:W-:Y:S02]  /*5f90*/  PRMT R17, R17, 0x7632, R17 ;  /* 0x0000763211117816 */ /* 0x000fe40000000011 */
[----:B------:R-:W-:Y:S02]  /*5fa0*/  FSETP.NAN.AND P6, PT, R138, R138, PT ;  /* 0x0000008a8a00720b */ /* 0x000fe40003fc8000 */
[----:B------:R-:W-:Y:S01]  /*5fb0*/  PRMT R21, R21, 0x7632, R21 ;  /* 0x0000763215157816 */ /* 0x000fe20000000015 */
[----:B------:R-:W-:-:S04]  /*5fc0*/  IMAD.U32 R24, R17, 0x10000, RZ ;  /* 0x0001000011187824 */ /* 0x000fc800078e00ff */
[----:B------:R-:W-:Y:S02]  /*5fd0*/  IMAD.U32 R144, R21, 0x10000, RZ ;  /* 0x0001000015907824 */ /* 0x000fe400078e00ff */
[----:B------:R-:W-:Y:S01]  /*5fe0*/  @P5 FSEL R138, R138, R25, P6 ;  /* 0x000000198a8a5208 */ /* 0x000fe20003000000 */
[----:B------:R-:W-:Y:S01]  /*5ff0*/  FADD R17, R27, R24 ;  /* 0x000000181b117221 */ /* 0x000fe20000000000 */
[----:B------:R-:W-:Y:S01]  /*6000*/  FSEL R25, R130, -INF , !P3 ;  /* 0xff80000082197808 */ /* 0x000fe20005800000 */
[----:B------:R-:W-:Y:S02]  /*6010*/  FADD R144, R31, R144 ;  /* 0x000000901f907221 */ /* 0x000fe40000000000 */
[----:B------:R-:W-:Y:S01]  /*6020*/  FADD R17, R17, 1 ;  /* 0x3f80000011117421 */ /* 0x000fe20000000000 */
[----:B------:R-:W-:-:S03]  /*6030*/  FSETP.GT.AND P5, PT, R128, R25, PT ;  /* 0x000000198000720b */ /* 0x000fc60003fa4000 */
[----:B------:R-:W-:Y:S01]  /*6040*/  FFMA R131, R131, R17, R144 ;  /* 0x0000001183837223 */ /* 0x000fe20000000090 */
[----:B------:R-:W-:-:S04]  /*6050*/  FSETP.NAN.AND P6, PT, R128, R128, PT ;  /* 0x000000808000720b */ /* 0x000fc80003fc8000 */
[----:B------:R-:W-:-:S05]  /*6060*/  FSEL R21, R131, +INF , !P3 ;  /* 0x7f80000083157808 */ /* 0x000fca0005800000 */
[----:B------:R-:W-:Y:S02]  /*6070*/  @!P5 FSEL R128, R128, R25, P6 ;  /* 0x000000198080d208 */ /* 0x000fe40003000000 */
[C---:B------:R-:W-:Y:S01]  /*6080*/  FSETP.GEU.AND P5, PT, R138.reuse, R21, PT ;  /* 0x000000158a00720b */ /* 0x040fe20003fae000 */
[----:B------:R-:W0:Y:S01]  /*6090*/  LDS.128 R24, [R134.X4+0x10] ;  /* 0x0000100086187984 */ /* 0x000e220000004c00 */
[----:B------:R-:W-:-:S11]  /*60a0*/  FSETP.NAN.AND P6, PT, R138, R138, PT ;  /* 0x0000008a8a00720b */ /* 0x000fd60003fc8000 */
[----:B------:R-:W-:Y:S02]  /*60b0*/  @P5 FSEL R138, R138, R21, P6 ;  /* 0x000000158a8a5208 */ /* 0x000fe40003000000 */
[----:B------:R-:W-:-:S04]  /*60c0*/  FSEL R21, R131, -INF , !P3 ;  /* 0xff80000083157808 */ /* 0x000fc80005800000 */
[----:B------:R-:W-:Y:S01]  /*60d0*/  FSETP.GT.AND P5, PT, R128, R21, PT ;  /* 0x000000158000720b */ /* 0x000fe20003fa4000 */
[----:B------:R-:W-:Y:S01]  /*60e0*/  IMAD.U32 R29, R18, 0x10000, RZ ;  /* 0x00010000121d7824 */ /* 0x000fe200078e00ff */
[----:B------:R-:W-:-:S03]  /*60f0*/  FSETP.NAN.AND P6, PT, R128, R128, PT ;  /* 0x000000808000720b */ /* 0x000fc60003fc8000 */
[----:B------:R-:W-:-:S08]  /*6100*/  FADD R52, R52, R29 ;  /* 0x0000001d34347221 */ /* 0x000fd00000000000 */
[----:B------:R-:W-:Y:S01]  /*6110*/  @!P5 FSEL R128, R128, R21, P6 ;  /* 0x000000158080d208 */ /* 0x000fe20003000000 */
[----:B------:R-:W-:Y:S01]  /*6120*/  IMAD.U32 R21, R22, 0x10000, RZ ;  /* 0x0001000016157824 */ /* 0x000fe200078e00ff */
[----:B------:R-:W-:-:S03]  /*6130*/  FADD R52, R52, 1 ;  /* 0x3f80000034347421 */ /* 0x000fc60000000000 */
[----:B------:R-:W-:-:S04]  /*6140*/  FADD R21, R56, R21 ;  /* 0x0000001538157221 */ /* 0x000fc80000000000 */
[----:B0-----:R-:W-:-:S05]  /*6150*/  FFMA R24, R24, R52, R21 ;  /* 0x0000003418187223 */ /* 0x001fca0000000015 */
[----:B------:R-:W-:-:S04]  /*6160*/  FSEL R29, R24, +INF , !P3 ;  /* 0x7f800000181d7808 */ /* 0x000fc80005800000 */
[C---:B------:R-:W-:Y:S02]  /*6170*/  FSETP.GEU.AND P5, PT, R138.reuse, R29, PT ;  /* 0x0000001d8a00720b */ /* 0x040fe40003fae000 */
[----:B------:R-:W-:Y:S02]  /*6180*/  FSETP.NAN.AND P6, PT, R138, R138, PT ;  /* 0x0000008a8a00720b */ /* 0x000fe40003fc8000 */
[----:B------:R-:W-:Y:S02]  /*6190*/  PRMT R18, R18, 0x7632, R18 ;  /* 0x0000763212127816 */ /* 0x000fe40000000012 */
[----:B------:R-:W-:-:S03]  /*61a0*/  PRMT R22, R22, 0x7632, R22 ;  /* 0x0000763216167816 */ /* 0x000fc60000000016 */
[----:B------:R-:W-:-:S04]  /*61b0*/  IMAD.U32 R28, R18, 0x10000, RZ ;  /* 0x00010000121c7824 */ /* 0x000fc800078e00ff */
[----:B------:R-:W-:Y:S02]  /*61c0*/  @P5 FSEL R138, R138, R29, P6 ;  /* 0x0000001d8a8a5208 */ /* 0x000fe40003000000 */
[----:B------:R-:W-:Y:S01]  /*61d0*/  FSEL R29, R24, -INF , !P3 ;  /* 0xff800000181d7808 */ /* 0x000fe20005800000 */
[----:B------:R-:W-:Y:S01]  /*61e0*/  IMAD.U32 R18, R22, 0x10000, RZ ;  /* 0x0001000016127824 */ /* 0x000fe200078e00ff */
[----:B------:R-:W-:Y:S02]  /*61f0*/  FADD R53, R53, R28 ;  /* 0x0000001c35357221 */ /* 0x000fe40000000000 */
[C---:B------:R-:W-:Y:S01]  /*6200*/  FSETP.GT.AND P5, PT, R128.reuse, R29, PT ;  /* 0x0000001d8000720b */ /* 0x040fe20003fa4000 */
[----:B------:R-:W-:Y:S01]  /*6210*/  FADD R18, R57, R18 ;  /* 0x0000001239127221 */ /* 0x000fe20000000000 */
[----:B------:R-:W-:Y:S01]  /*6220*/  FADD R53, R53, 1 ;  /* 0x3f80000035357421 */ /* 0x000fe20000000000 */
[----:B------:R-:W-:-:S03]  /*6230*/  FSETP.NAN.AND P6, PT, R128, R128, PT ;  /* 0x000000808000720b */ /* 0x000fc60003fc8000 */
[----:B------:R-:W-:-:S07]  /*6240*/  FFMA R25, R25, R53, R18 ;  /* 0x0000003519197223 */ /* 0x000fce0000000012 */
[----:B------:R-:W-:Y:S02]  /*6250*/  @!P5 FSEL R128, R128, R29, P6 ;  /* 0x0000001d8080d208 */ /* 0x000fe40003000000 */
[----:B------:R-:W-:-:S04]  /*6260*/  FSEL R29, R25, +INF , !P3 ;  /* 0x7f800000191d7808 */ /* 0x000fc80005800000 */
[C---:B------:R-:W-:Y:S02]  /*6270*/  FSETP.GEU.AND P5, PT, R138.reuse, R29, PT ;  /* 0x0000001d8a00720b */ /* 0x040fe40003fae000 */
[----:B------:R-:W-:-:S11]  /*6280*/  FSETP.NAN.AND P6, PT, R138, R138, PT ;  /* 0x0000008a8a00720b */ /* 0x000fd60003fc8000 */
[----:B------:R-:W-:Y:S02]  /*6290*/  @P5 FSEL R138, R138, R29, P6 ;  /* 0x0000001d8a8a5208 */ /* 0x000fe40003000000 */
[----:B------:R-:W-:-:S04]  /*62a0*/  FSEL R29, R25, -INF , !P3 ;  /* 0xff800000191d7808 */ /* 0x000fc80005800000 */
[C---:B------:R-:W-:Y:S02]  /*62b0*/  FSETP.GT.AND P5, PT, R128.reuse, R29, PT ;  /* 0x0000001d8000720b */ /* 0x040fe40003fa4000 */
[----:B------:R-:W-:Y:S01]  /*62c0*/  FSETP.NAN.AND P6, PT, R128, R128, PT ;  /* 0x000000808000720b */ /* 0x000fe20003fc8000 */
[C---:B-----5:R-:W-:Y:S01]  /*62d0*/  IMAD.U32 R30, R35.reuse, 0x10000, RZ ;  /* 0x00010000231e7824 */ /* 0x060fe200078e00ff */
[----:B------:R-:W-:Y:S01]  /*62e0*/  PRMT R113, R35, 0x7632, R113 ;  /* 0x0000763223717816 */ /* 0x000fe20000000071 */
[C---:B------:R-:W-:Y:S01]  /*62f0*/  IMAD.U32 R28, R33.reuse, 0x10000, RZ ;  /* 0x00010000211c7824 */ /* 0x040fe200078e00ff */
[----:B------:R-:W-:Y:S02]  /*6300*/  PRMT R115, R33, 0x7632, R115 ;  /* 0x0000763221737816 */ /* 0x000fe40000000073 */
[----:B------:R-:W-:Y:S02]  /*6310*/  PRMT R114, R34, 0x7632, R114 ;  /* 0x0000763222727816 */ /* 0x000fe40000000072 */
[----:B----4-:R-:W-:-:S02]  /*6320*/  PRMT R31, R38, 0x7632, R31 ;  /* 0x00007632261f7816 */ /* 0x010fc4000000001f */
[----:B------:R-:W-:Y:S02]  /*6330*/  PRMT R33, R37, 0x7632, R33 ;  /* 0x0000763225217816 */ /* 0x000fe40000000021 */
[----:B------:R-:W-:Y:S02]  /*6340*/  @!P5 FSEL R128, R128, R29, P6 ;  /* 0x0000001d8080d208 */ /* 0x000fe40003000000 */
[C---:B------:R-:W-:Y:S02]  /*6350*/  PRMT R29, R39.reuse, 0x7632, R29 ;  /* 0x00007632271d7816 */ /* 0x040fe4000000001d */
[----:B------:R-:W-:Y:S01]  /*6360*/  PRMT R35, R36, 0x7632, R35 ;  /* 0x0000763224237816 */ /* 0x000fe20000000023 */
[----:B------:R-:W-:Y:S01]  /*6370*/  IMAD.U32 R112, R39, 0x10000, RZ ;  /* 0x0001000027707824 */ /* 0x000fe200078e00ff */
[----:B------:R-:W-:Y:S01]  /*6380*/  PRMT R147, R32, 0x7632, R147 ;  /* 0x0000763220937816 */ /* 0x000fe20000000093 */
[----:B------:R-:W-:Y:S01]  /*6390*/  IMAD.U32 R150, R38, 0x10000, RZ ;  /* 0x0001000026967824 */ /* 0x000fe200078e00ff */
[----:B--2---:R-:W-:Y:S01]  /*63a0*/  PRMT R57, R42, 0x7632, R57 ;  /* 0x000076322a397816 */ /* 0x004fe20000000039 */
[----:B------:R-:W-:Y:S01]  /*63b0*/  IMAD.U32 R152, R37, 0x10000, RZ ;  /* 0x0001000025987824 */ /* 0x000fe200078e00ff */
[----:B------:R-:W-:Y:S01]  /*63c0*/  PRMT R119, R40, 0x7632, R119 ;  /* 0x0000763228777816 */ /* 0x000fe20000000077 */
[----:B------:R-:W-:-:S02]  /*63d0*/  IMAD.U32 R154, R36, 0x10000, RZ ;  /* 0x00010000249a7824 */ /* 0x000fc400078e00ff */
[----:B------:R-:W-:Y:S02]  /*63e0*/  IMAD.U32 R34, R34, 0x10000, RZ ;  /* 0x0001000022227824 */ /* 0x000fe400078e00ff */
[----:B------:R-:W-:Y:S02]  /*63f0*/  IMAD.U32 R32, R32, 0x10000, RZ ;  /* 0x0001000020207824 */ /* 0x000fe400078e00ff */
[----:B------:R-:W-:Y:S02]  /*6400*/  IMAD.U32 R116, R42, 0x10000, RZ ;  /* 0x000100002a747824 */ /* 0x000fe400078e00ff */
[----:B------:R-:W-:Y:S01]  /*6410*/  IMAD.U32 R120, R40, 0x10000, RZ ;  /* 0x0001000028787824 */ /* 0x000fe200078e00ff */
[----:B------:R-:W-:Y:S01]  /*6420*/  PRMT R123, R46, 0x7632, R123 ;  /* 0x000076322e7b7816 */ /* 0x000fe2000000007b */
[----:B------:R-:W-:Y:S01]  /*6430*/  IMAD.U32 R158, R114, 0x10000, RZ ;  /* 0x00010000729e7824 */ /* 0x000fe200078e00ff */
[----:B------:R-:W-:Y:S01]  /*6440*/  PRMT R127, R44, 0x7632, R127 ;  /* 0x000076322c7f7816 */ /* 0x000fe2000000007f */
[----:B------:R-:W-:Y:S01]  /*6450*/  IMAD.U32 R36, R29, 0x10000, RZ ;  /* 0x000100001d247824 */ /* 0x000fe200078e00ff */
[----:B------:R-:W-:Y:S01]  /*6460*/  FADD R114, -R143, R112 ;  /* 0x000000708f727221 */ /* 0x000fe20000000100 */
[----:B------:R-:W-:-:S02]  /*6470*/  IMAD.U32 R38, R31, 0x10000, RZ ;  /* 0x000100001f267824 */ /* 0x000fc400078e00ff */
[----:B------:R-:W-:Y:S02]  /*6480*/  IMAD.U32 R40, R33, 0x10000, RZ ;  /* 0x0001000021287824 */ /* 0x000fe400078e00ff */
[----:B------:R-:W-:Y:S01]  /*6490*/  IMAD.U32 R42, R35, 0x10000, RZ ;  /* 0x00010000232a7824 */ /* 0x000fe200078e00ff */
[C---:B------:R-:W-:Y:S01]  /*64a0*/  FADD R112, -R143.reuse, R150 ;  /* 0x000000968f707221 */ /* 0x040fe20000000100 */
[----:B------:R-:W-:Y:S01]  /*64b0*/  IMAD.U32 R122, R46, 0x10000, RZ ;  /* 0x000100002e7a7824 */ /* 0x000fe200078e00ff */
[C---:B------:R-:W-:Y:S01]  /*64c0*/  FADD R46, -R143.reuse, R152 ;  /* 0x000000988f2e7221 */ /* 0x040fe20000000100 */
        /* <DEDUP_REMOVED lines=10> */
[C---:B------:R-:W-:Y:S01]  /*6570*/  PRMT R121, R47.reuse, 0x7632, R121 ;  /* 0x000076322f797816 */ /* 0x040fe20000000079 */
[----:B------:R-:W-:Y:S01]  /*6580*/  IMAD.U32 R124, R47, 0x10000, RZ ;  /* 0x000100002f7c7824 */ /* 0x000fe200078e00ff */
[C---:B------:R-:W-:Y:S01]  /*6590*/  PRMT R125, R45.reuse, 0x7632, R125 ;  /* 0x000076322d7d7816 */ /* 0x040fe2000000007d */
[----:B------:R-:W-:Y:S01]  /*65a0*/  IMAD.U32 R148, R45, 0x10000, RZ ;  /* 0x000100002d947824 */ /* 0x000fe200078e00ff */
[----:B------:R-:W-:Y:S01]  /*65b0*/  FMUL R45, R141, R34 ;  /* 0x000000228d2d7220 */ /* 0x000fe20000400000 */
[----:B------:R-:W-:Y:S01]  /*65c0*/  IMAD.U32 R156, R113, 0x10000, RZ ;  /* 0x00010000719c7824 */ /* 0x000fe200078e00ff */
[----:B------:R-:W-:Y:S01]  /*65d0*/  FMUL R47, R141, R32 ;  /* 0x000000208d2f7220 */ /* 0x000fe20000400000 */
[----:B------:R-:W-:Y:S01]  /*65e0*/  IMAD.U32 R160, R115, 0x10000, RZ ;  /* 0x0001000073a07824 */ /* 0x000fe200078e00ff */
[C---:B------:R-:W-:Y:S01]  /*65f0*/  FMUL R113, R141.reuse, R30 ;  /* 0x0000001e8d717220 */ /* 0x040fe20000400000 */
[----:B------:R-:W-:Y:S01]  /*6600*/  FMUL R115, R141, R28 ;  /* 0x0000001c8d737220 */ /* 0x000fe20000400000 */
[----:B------:R-:W-:Y:S04]  /*6610*/  LDS.128 R32, [R134.X4+0x1010] ;  /* 0x0010100086207984 */ /* 0x000fe80000004c00 */
[----:B------:R-:W-:Y:S01]  /*6620*/  LDS.128 R28, [R134.X4+0x1000] ;  /* 0x00100000861c7984 */ /* 0x000fe20000004c00 */
[----:B------:R-:W-:Y:S01]  /*6630*/  IMAD.U32 R162, R147, 0x10000, RZ ;  /* 0x0001000093a27824 */ /* 0x000fe200078e00ff */
        /* <DEDUP_REMOVED lines=21> */
[----:B------:R-:W-:Y:S01]  /*6790*/  FFMA R145, R145, R146, 9.9999999747524270788e-07 ;  /* 0x358637bd91917423 */ /* 0x000fe20000000092 */
[----:B------:R-:W-:-:S03]  /*67a0*/  IMAD.U32 R154, R22, 0x10000, RZ ;  /* 0x00010000169a7824 */ /* 0x000fc600078e00ff */
[----:B------:R-:W0:Y:S01]  /*67b0*/  MUFU.RSQ R22, R145 ;  /* 0x0000009100167308 */ /* 0x000e220000001400 */
[----:B------:R1:W-:Y:S04]  /*67c0*/  STS.128 [R133.X4], R36 ;  /* 0x0000002485007388 */ /* 0x0003e80000004c00 */
[----:B------:R2:W-:Y:S04]  /*67d0*/  STS.128 [R133.X4+0x10], R40 ;  /* 0x0000102885007388 */ /* 0x0005e80000004c00 */
[----:B------:R4:W-:Y:S04]  /*67e0*/  STS.128 [R133.X4+0x20], R44 ;  /* 0x0000202c85007388 */ /* 0x0009e80000004c00 */
[----:B------:R5:W-:Y:S01]  /*67f0*/  STS.128 [R133.X4+0x30], R112 ;  /* 0x0000307085007388 */ /* 0x000be20000004c00 */
[----:B------:R-:W-:-:S02]  /*6800*/  IMAD.U32 R156, R57, 0x10000, RZ ;  /* 0x00010000399c7824 */ /* 0x000fc400078e00ff */
[----:B------:R-:W-:Y:S02]  /*6810*/  IMAD.U32 R158, R117, 0x10000, RZ ;  /* 0x00010000759e7824 */ /* 0x000fe400078e00ff */
[----:B------:R-:W-:Y:S02]  /*6820*/  IMAD.U32 R152, R125, 0x10000, RZ ;  /* 0x000100007d987824 */ /* 0x000fe400078e00ff */
[----:B-1----:R-:W-:Y:S01]  /*6830*/  IMAD.U32 R36, R127, 0x10000, RZ ;  /* 0x000100007f247824 */ /* 0x002fe200078e00ff */
[----:B--2---:R-:W-:Y:S01]  /*6840*/  FADD R43, -R15, R122 ;  /* 0x0000007a0f2b7221 */ /* 0x004fe20000000100 */
[----:B------:R-:W-:Y:S01]  /*6850*/  IMAD.U32 R160, R119, 0x10000, RZ ;  /* 0x0001000077a07824 */ /* 0x000fe200078e00ff */
[----:B------:R-:W-:Y:S01]  /*6860*/  FADD R117, -R15, R56 ;  /* 0x000000380f757221 */ /* 0x000fe20000000100 */
[----:B------:R-:W-:Y:S01]  /*6870*/  IMAD.U32 R146, R121, 0x10000, RZ ;  /* 0x0001000079927824 */ /* 0x000fe200078e00ff */
[----:B----4-:R-:W-:Y:S01]  /*6880*/  FADD R47, -R15, R148 ;  /* 0x000000940f2f7221 */ /* 0x010fe20000000100 */
[----:B------:R-:W-:Y:S01]  /*6890*/  IMAD.U32 R150, R123, 0x10000, RZ ;  /* 0x000100007b967824 */ /* 0x000fe200078e00ff */
[C---:B------:R-:W-:Y:S01]  /*68a0*/  FADD R121, -R15.reuse, R116 ;  /* 0x000000740f797221 */ /* 0x040fe20000000100 */
[C---:B------:R-:W-:Y:S01]  /*68b0*/  FADD R45, -R15.reuse, R152 ;  /* 0x000000980f2d7221 */ /* 0x040fe20000000100 */
[C---:B-----5:R-:W-:Y:S01]  /*68c0*/  FADD R115, -R15.reuse, R154 ;  /* 0x0000009a0f737221 */ /* 0x060fe20000000100 */
[C---:B------:R-:W-:Y:S01]  /*68d0*/  FADD R119, -R15.reuse, R156 ;  /* 0x0000009c0f777221 */ /* 0x040fe20000000100 */
[C---:B------:R-:W-:Y:S01]  /*68e0*/  FADD R123, -R15.reuse, R158 ;  /* 0x0000009e0f7b7221 */ /* 0x040fe20000000100 */
[C---:B------:R-:W-:Y:S01]  /*68f0*/  FADD R57, -R15.reuse, R36 ;  /* 0x000000240f397221 */ /* 0x040fe20000000100 */
[C---:B0-----:R-:W-:Y:S01]  /*6900*/  FMUL R36, R22.reuse, R43 ;  /* 0x0000002b16247220 */ /* 0x041fe20000400000 */
[C---:B------:R-:W-:Y:S01]  /*6910*/  FMUL R42, R22.reuse, R47 ;  /* 0x0000002f162a7220 */ /* 0x040fe20000400000 */
[C---:B------:R-:W-:Y:S01]  /*6920*/  FMUL R43, R22.reuse, R45 ;  /* 0x0000002d162b7220 */ /* 0x040fe20000400000 */
[C---:B------:R-:W-:Y:S01]  /*6930*/  FMUL R47, R22.reuse, R115 ;  /* 0x00000073162f7220 */ /* 0x040fe20000400000 */
[C---:B------:R-:W-:Y:S01]  /*6940*/  FADD R125, -R15.reuse, R118 ;  /* 0x000000760f7d7221 */ /* 0x040fe20000000100 */
[C---:B------:R-:W-:Y:S01]  /*6950*/  FADD R141, -R15.reuse, R120 ;  /* 0x000000780f8d7221 */ /* 0x040fe20000000100 */
[C---:B------:R-:W-:Y:S01]  /*6960*/  FMUL R46, R22.reuse, R117 ;  /* 0x00000075162e7220 */ /* 0x040fe20000400000 */
[C---:B------:R-:W-:Y:S01]  /*6970*/  FMUL R44, R22.reuse, R121 ;  /* 0x00000079162c7220 */ /* 0x040fe20000400000 */
[C---:B------:R-:W-:Y:S01]  /*6980*/  FMUL R45, R22.reuse, R119 ;  /* 0x00000077162d7220 */ /* 0x040fe20000400000 */
[----:B------:R-:W-:Y:S01]  /*6990*/  BAR.SYNC.DEFER_BLOCKING 0x0 ;  /* 0x0000000000007b1d */ /* 0x000fe20000010000 */
[C---:B------:R-:W-:Y:S01]  /*69a0*/  FMUL R115, R22.reuse, R123 ;  /* 0x0000007b16737220 */ /* 0x040fe20000400000 */
[C---:B------:R-:W-:Y:S01]  /*69b0*/  FADD R37, -R15.reuse, R124 ;  /* 0x0000007c0f257221 */ /* 0x040fe20000000100 */
[C---:B------:R-:W-:Y:S01]  /*69c0*/  FADD R113, -R15.reuse, R126 ;  /* 0x0000007e0f717221 */ /* 0x040fe20000000100 */
[C---:B------:R-:W-:Y:S01]  /*69d0*/  FADD R41, -R15.reuse, R150 ;  /* 0x000000960f297221 */ /* 0x040fe20000000100 */
[C---:B------:R-:W-:Y:S01]  /*69e0*/  FADD R39, -R15.reuse, R146 ;  /* 0x000000920f277221 */ /* 0x040fe20000000100 */
[----:B------:R-:W-:Y:S01]  /*69f0*/  FADD R127, -R15, R160 ;  /* 0x000000a00f7f7221 */ /* 0x000fe20000000100 */
[----:B------:R-:W-:Y:S04]  /*6a00*/  LDS.128 R116, [R134.X4] ;  /* 0x0000000086747984 */ /* 0x000fe80000004c00 */
[----:B------:R-:W-:Y:S04]  /*6a10*/  LDS.128 R120, [R134.X4+0x10] ;  /* 0x0000100086787984 */ /* 0x000fe80000004c00 */
[----:B------:R-:W-:Y:S01]  /*6a20*/  BAR.SYNC.DEFER_BLOCKING 0x0 ;  /* 0x0000000000007b1d */ /* 0x000fe20000010000 */
[C---:B------:R-:W-:Y:S01]  /*6a30*/  FMUL R38, R22.reuse, R37 ;  /* 0x0000002516267220 */ /* 0x040fe20000400000 */
[C---:B------:R-:W-:Y:S01]  /*6a40*/  FMUL R40, R22.reuse, R113 ;  /* 0x0000007116287220 */ /* 0x040fe20000400000 */
[C---:B------:R-:W-:Y:S01]  /*6a50*/  FMUL R37, R22.reuse, R41 ;  /* 0x0000002916257220 */ /* 0x040fe20000400000 */
[C---:B------:R-:W-:Y:S01]  /*6a60*/  FMUL R114, R22.reuse, R125 ;  /* 0x0000007d16727220 */ /* 0x040fe20000400000 */
[C---:B------:R-:W-:Y:S01]  /*6a70*/  FMUL R112, R22.reuse, R141 ;  /* 0x0000008d16707220 */ /* 0x040fe20000400000 */
[C---:B------:R-:W-:Y:S01]  /*6a80*/  FMUL R39, R22.reuse, R39 ;  /* 0x0000002716277220 */ /* 0x040fe20000400000 */
[C---:B------:R-:W-:Y:S01]  /*6a90*/  FMUL R41, R22.reuse, R57 ;  /* 0x0000003916297220 */ /* 0x040fe20000400000 */
[----:B------:R-:W-:-:S05]  /*6aa0*/  FMUL R113, R22, R127 ;  /* 0x0000007f16717220 */ /* 0x000fca0000400000 */
[----:B------:R-:W-:Y:S04]  /*6ab0*/  STS.128 [R133.X4], R112 ;  /* 0x0000007085007388 */ /* 0x000fe80000004c00 */
[----:B------:R-:W-:Y:S04]  /*6ac0*/  STS.128 [R133.X4+0x10], R44 ;  /* 0x0000102c85007388 */ /* 0x000fe80000004c00 */
[----:B------:R0:W-:Y:S04]  /*6ad0*/  STS.128 [R133.X4+0x20], R40 ;  /* 0x0000202885007388 */ /* 0x0001e80000004c00 */
[----:B------:R1:W-:Y:S04]  /*6ae0*/  STS.128 [R133.X4+0x30], R36 ;  /* 0x0000302485007388 */ /* 0x0003e80000004c00 */
[----:B------:R-:W-:Y:S06]  /*6af0*/  BAR.SYNC.DEFER_BLOCKING 0x0 ;  /* 0x0000000000007b1d */ /* 0x000fec0000010000 */
[----:B------:R-:W2:Y:S01]  /*6b00*/  LDS.128 R124, [R134.X4] ;  /* 0x00000000867c7984 */ /* 0x000ea20000004c00 */
[----:B0-----:R-:W-:-:S02]  /*6b10*/  IMAD.U32 R41, R19, 0x10000, RZ ;  /* 0x0001000013297824 */ /* 0x001fc400078e00ff */
[----:B-1----:R-:W-:-:S04]  /*6b20*/  IMAD.U32 R37, R23, 0x10000, RZ ;  /* 0x0001000017257824 */ /* 0x002fc800078e00ff */
[----:B------:R-:W-:Y:S01]  /*6b30*/  FADD R37, R58, R37 ;  /* 0x000000253a257221 */ /* 0x000fe20000000000 */
[----:B------:R-:W-:Y:S01]  /*6b40*/  PRMT R19, R19, 0x7632, R19 ;  /* 0x0000763213137816 */ /* 0x000fe20000000013 */
[----:B--2---:R-:W-:Y:S01]  /*6b50*/  FFMA R124, R20, R124, R135 ;  /* 0x0000007c147c7223 */ /* 0x004fe20000000087 */
[----:B------:R-:W-:Y:S01]  /*6b60*/  FFMA R125, R137, R125, R16 ;  /* 0x0000007d897d7223 */ /* 0x000fe20000000010 */
[----:B------:R-:W-:-:S03]  /*6b70*/  FADD R16, R54, R41 ;  /* 0x0000002936107221 */ /* 0x000fc60000000000 */
[----:B------:R-:W-:Y:S02]  /*6b80*/  FSEL R20, R124, +INF , !P1 ;  /* 0x7f8000007c147808 */ /* 0x000fe40004800000 */
[----:B------:R-:W-:Y:S01]  /*6b90*/  FSEL R57, R125, +INF , !P1 ;  /* 0x7f8000007d397808 */ /* 0x000fe20004800000 */
[----:B------:R-:W-:-:S03]  /*6ba0*/  FADD R16, R16, 1 ;  /* 0x3f80000010107421 */ /* 0x000fc60000000000 */
[----:B------:R-:W-:Y:S01]  /*6bb0*/  FSETP.GEU.AND P5, PT, R20, R57, PT ;  /* 0x000000391400720b */ /* 0x000fe20003fae000 */
[----:B------:R-:W-:Y:S01]  /*6bc0*/  FFMA R26, R26, R16, R37 ;  /* 0x000000101a1a7223 */ /* 0x000fe20000000025 */
[----:B------:R-:W-:-:S04]  /*6bd0*/  FSETP.NAN.AND P6, PT, R20, R20, PT ;  /* 0x000000141400720b */ /* 0x000fc80003fc8000 */
[----:B------:R-:W-:-:S07]  /*6be0*/  FSEL R39, R26, +INF , !P3 ;  /* 0x7f8000001a277808 */ /* 0x000fce0005800000 */
[----:B------:R-:W-:Y:S02]  /*6bf0*/  @P5 FSEL R20, R20, R57, P6 ;  /* 0x0000003914145208 */ /* 0x000fe40003000000 */
[C---:B------:R-:W-:Y:S02]  /*6c00*/  FSETP.GEU.AND P5, PT, R138.reuse, R39, PT ;  /* 0x000000278a00720b */ /* 0x040fe40003fae000 */
[----:B------:R-:W-:Y:S01]  /*6c10*/  FSETP.NAN.AND P6, PT, R138, R138, PT ;  /* 0x0000008a8a00720b */ /* 0x000fe20003fc8000 */
[----:B------:R-:W-:Y:S01]  /*6c20*/  IMAD.U32 R36, R19, 0x10000, RZ ;  /* 0x0001000013247824 */ /* 0x000fe200078e00ff */
[----:B------:R-:W-:-:S03]  /*6c30*/  PRMT R23, R23, 0x7632, R23 ;  /* 0x0000763217177816 */ /* 0x000fc60000000017 */
[----:B------:R-:W-:Y:S02]  /*6c40*/  FADD R19, R55, R36 ;  /* 0x0000002437137221 */ /* 0x000fe40000000000 */
[----:B------:R-:W-:-:S04]  /*6c50*/  IMAD.U32 R38, R23, 0x10000, RZ ;  /* 0x0001000017267824 */ /* 0x000fc800078e00ff */
[----:B------:R-:W-:Y:S02]  /*6c60*/  @P5 FSEL R138, R138, R39, P6 ;  /* 0x000000278a8a5208 */ /* 0x000fe40003000000 */
[----:B------:R-:W-:Y:S01]  /*6c70*/  FSEL R39, R26, -INF , !P3 ;  /* 0xff8000001a277808 */ /* 0x000fe20005800000 */
[----:B------:R-:W-:Y:S01]  /*6c80*/  FADD R38, R59, R38 ;  /* 0x000000263b267221 */ /* 0x000fe20000000000 */
[----:B------:R-:W-:Y:S02]  /*6c90*/  FADD R19, R19, 1 ;  /* 0x3f80000013137421 */ /* 0x000fe40000000000 */
[C---:B------:R-:W-:Y:S02]  /*6ca0*/  FSETP.GT.AND P5, PT, R128.reuse, R39, PT ;  /* 0x000000278000720b */ /* 0x040fe40003fa4000 */
[----:B------:R-:W-:Y:S01]  /*6cb0*/  FFMA R27, R27, R19, R38 ;  /* 0x000000131b1b7223 */ /* 0x000fe20000000026 */
[----:B------:R-:W-:-:S04]  /*6cc0*/  FSETP.NAN.AND P6, PT, R128, R128, PT ;  /* 0x000000808000720b */ /* 0x000fc80003fc8000 */
[----:B------:R-:W-:-:S06]  /*6cd0*/  FSEL R23, R27, +INF , !P3 ;  /* 0x7f8000001b177808 */ /* 0x000fcc0005800000 */
[----:B------:R-:W-:Y:S02]  /*6ce0*/  @!P5 FSEL R128, R128, R39, P6 ;  /* 0x000000278080d208 */ /* 0x000fe40003000000 */
[C---:B------:R-:W-:Y:S02]  /*6cf0*/  FSETP.GEU.AND P5, PT, R138.reuse, R23, PT ;  /* 0x000000178a00720b */ /* 0x040fe40003fae000 */
[----:B------:R-:W-:-:S11]  /*6d00*/  FSETP.NAN.AND P6, PT, R138, R138, PT ;  /* 0x0000008a8a00720b */ /* 0x000fd60003fc8000 */
        /* <DEDUP_REMOVED lines=12> */
[----:B------:R-:W-:Y:S02]  /*6dd0*/  FSETP.GEU.AND P5, PT, R138, R41, PT ;  /* 0x000000298a00720b */ /* 0x000fe40003fae000 */
        /* <DEDUP_REMOVED lines=38> */
[----:B------:R-:W-:Y:S01]  /*7040*/  FSETP.GT.AND P5, PT, R128, R29, PT ;  /* 0x0000001d8000720b */ /* 0x000fe20003fa4000 */
        /* <DEDUP_REMOVED lines=15> */
[----:B---3--:R-:W-:Y:S01]  /*7140*/  FADD R29, R84, R29 ;  /* 0x0000001d541d7221 */ /* 0x008fe20000000000 */
        /* <DEDUP_REMOVED lines=175> */
[----:B------:R-:W-:-:S11]  /*7c40*/  FSETP.NAN.AND P6, PT, R128, R128, PT ;  /* 0x000000808000720b */ /* 0x000fd60003fc8000 */
[----:B------:R-:W-:Y:S02]  /*7c50*/  @!P5 FSEL R128, R128, R29, P6 ;  /* 0x0000001d8080d208 */ /* 0x000fe40003000000 */
[----:B------:R-:W0:Y:S01]  /*7c60*/  SHFL.BFLY PT, R29, R138, 0x10, 0x1f ;  /* 0x0e001f008a1d7f89 */ /* 0x000e2200000e0000 */
[C---:B------:R-:W-:Y:S02]  /*7c70*/  FSETP.NAN.AND P6, PT, R138.reuse, R138, PT ;  /* 0x0000008a8a00720b */ /* 0x040fe40003fc8000 */
[----:B0-----:R-:W-:-:S13]  /*7c80*/  FSETP.GEU.AND P5, PT, R138, R29, PT ;  /* 0x0000001d8a00720b */ /* 0x001fda0003fae000 */
[----:B------:R-:W-:Y:S02]  /*7c90*/  @P5 FSEL R138, R138, R29, P6 ;  /* 0x0000001d8a8a5208 */ /* 0x000fe40003000000 */
[----:B------:R-:W0:Y:S01]  /*7ca0*/  SHFL.BFLY PT, R29, R128, 0x10, 0x1f ;  /* 0x0e001f00801d7f89 */ /* 0x000e2200000e0000 */
[C---:B------:R-:W-:Y:S02]  /*7cb0*/  FSETP.NAN.AND P6, PT, R128.reuse, R128, PT ;  /* 0x000000808000720b */ /* 0x040fe40003fc8000 */
[----:B0-----:R-:W-:-:S13]  /*7cc0*/  FSETP.GT.AND P5, PT, R128, R29, PT ;  /* 0x0000001d8000720b */ /* 0x001fda0003fa4000 */
        /* <DEDUP_REMOVED lines=28> */
[----:B------:R-:W-:Y:S02]  /*7e90*/  @P5 SEL R138, R138, R29, P6 ;  /* 0x0000001d8a8a5207 */ /* 0x000fe40003000000 */
[----:B------:R-:W0:Y:S01]  /*7ea0*/  SHFL.BFLY PT, R29, R128, 0x1, 0x1f ;  /* 0x0c201f00801d7f89 */ /* 0x000e2200000e0000 */
[----:B------:R-:W-:Y:S02]  /*7eb0*/  FSETP.NAN.AND P6, PT, R128, R128, PT ;  /* 0x000000808000720b */ /* 0x000fe40003fc8000 */
[----:B------:R-:W-:Y:S02]  /*7ec0*/  FSEL R70, R124, -INF , !P1 ;  /* 0xff8000007c467808 */ /* 0x000fe40004800000 */
[----:B0-----:R-:W-:-:S13]  /*7ed0*/  FSETP.GT.AND P5, PT, R128, R29, PT ;  /* 0x0000001d8000720b */ /* 0x001fda0003fa4000 */
[----:B------:R-:W-:Y:S02]  /*7ee0*/  @!P5 SEL R128, R128, R29, P6 ;  /* 0x0000001d8080d207 */ /* 0x000fe40003000000 */
[----:B------:R-:W-:-:S04]  /*7ef0*/  FSEL R29, R125, -INF , !P1 ;  /* 0xff8000007d1d7808 */ /* 0x000fc80004800000 */
[----:B------:R-:W-:Y:S01]  /*7f00*/  FSETP.GT.AND P5, PT, R70, R29, PT ;  /* 0x0000001d4600720b */ /* 0x000fe20003fa4000 */
[----:B------:R-:W-:Y:S01]  /*7f10*/  FFMA R126, R142, R126, R139 ;  /* 0x0000007e8e7e7223 */ /* 0x000fe2000000008b */
[----:B------:R-:W-:-:S11]  /*7f20*/  FSETP.NAN.AND P6, PT, R70, R70, PT ;  /* 0x000000464600720b */ /* 0x000fd60003fc8000 */
        /* <DEDUP_REMOVED lines=8> */
[----:B------:R-:W-:-:S10]  /*7fb0*/  FFMA R127, R17, R127, R144 ;  /* 0x0000007f117f7223 */ /* 0x000fd40000000090 */
[----:B------:R-:W-:Y:S02]  /*7fc0*/  @!P5 FSEL R70, R70, R29, P6 ;  /* 0x0000001d4646d208 */ /* 0x000fe40003000000 */
[----:B------:R-:W0:Y:S01]  /*7fd0*/  LDS.128 R28, [R134.X4+0x10] ;  /* 0x00001000861c7984 */ /* 0x000e220000004c00 */
[----:B------:R-:W-:-:S04]  /*7fe0*/  FSEL R17, R127, +INF , !P1 ;  /* 0x7f8000007f117808 */ /* 0x000fc80004800000 */
[C---:B------:R-:W-:Y:S02]  /*7ff0*/  FSETP.GEU.AND P5, PT, R20.reuse, R17, PT ;  /* 0x000000111400720b */ /* 0x040fe40003fae000 */
[----:B------:R-:W-:-:S11]  /*8000*/  FSETP.NAN.AND P6, PT, R20, R20, PT ;  /* 0x000000141400720b */ /* 0x000fd60003fc8000 */
[----:B------:R-:W-:Y:S02]  /*8010*/  @P5 FSEL R20, R20, R17, P6 ;  /* 0x0000001114145208 */ /* 0x000fe40003000000 */
[----:B------:R-:W-:-:S04]  /*8020*/  FSEL R17, R127, -INF , !P1 ;  /* 0xff8000007f117808 */ /* 0x000fc80004800000 */
[C---:B------:R-:W-:Y:S02]  /*8030*/  FSETP.GT.AND P5, PT, R70.reuse, R17, PT ;  /* 0x000000114600720b */ /* 0x040fe40003fa4000 */
[----:B------:R-:W-:Y:S01]  /*8040*/  FSETP.NAN.AND P6, PT, R70, R70, PT ;  /* 0x000000464600720b */ /* 0x000fe20003fc8000 */
[----:B0-----:R-:W-:-:S10]  /*8050*/  FFMA R21, R52, R28, R21 ;  /* 0x0000001c34157223 */ /* 0x001fd40000000015 */
[----:B------:R-:W-:Y:S02]  /*8060*/  @!P5 FSEL R70, R70, R17, P6 ;  /* 0x000000114646d208 */ /* 0x000fe40003000000 */
[----:B------:R-:W-:-:S04]  /*8070*/  FSEL R17, R21, +INF , !P1 ;  /* 0x7f80000015117808 */ /* 0x000fc80004800000 */
[C---:B------:R-:W-:Y:S02]  /*8080*/  FSETP.GEU.AND P5, PT, R20.reuse, R17, PT ;  /* 0x000000111400720b */ /* 0x040fe40003fae000 */
[----:B------:R-:W-:-:S11]  /*8090*/  FSETP.NAN.AND P6, PT, R20, R20, PT ;  /* 0x000000141400720b */ /* 0x000fd60003fc8000 */
[----:B------:R-:W-:Y:S02]  /*80a0*/  @P5 FSEL R20, R20, R17, P6 ;  /* 0x0000001114145208 */ /* 0x000fe40003000000 */
[----:B------:R-:W-:-:S04]  /*80b0*/  FSEL R17, R21, -INF , !P1 ;  /* 0xff80000015117808 */ /* 0x000fc80004800000 */
[C---:B------:R-:W-:Y:S01]  /*80c0*/  FSETP.GT.AND P5, PT, R70.reuse, R17, PT ;  /* 0x000000114600720b */ /* 0x040fe20003fa4000 */
        /* <DEDUP_REMOVED lines=29> */
[----:B------:R-:W0:Y:S01]  /*82a0*/  LDS.128 R16, [R134.X4+0x1000] ;  /* 0x0010000086107984 */ /* 0x000e220000004c00 */
[----:B------:R-:W-:Y:S01]  /*82b0*/  FSETP.NAN.AND P6, PT, R20, R20, PT ;  /* 0x000000141400720b */ /* 0x000fe20003fc8000 */
[----:B0-----:R-:W-:-:S05]  /*82c0*/  FFMA R77, R36, R16, R39 ;  /* 0x00000010244d7223 */ /* 0x001fca0000000027 */
[----:B------:R-:W-:-:S04]  /*82d0*/  FSEL R29, R77, +INF , !P1 ;  /* 0x7f8000004d1d7808 */ /* 0x000fc80004800000 */
[----:B------:R-:W-:Y:S01]  /*82e0*/  FSETP.GEU.AND P5, PT, R20, R29, PT ;  /* 0x0000001d1400720b */ /* 0x000fe20003fae000 */
[----:B------:R-:W-:-:S12]  /*82f0*/  FFMA R88, R40, R17, R97 ;  /* 0x0000001128587223 */ /* 0x000fd80000000061 */
[----:B------:R-:W-:Y:S02]  /*8300*/  @P5 FSEL R20, R20, R29, P6 ;  /* 0x0000001d14145208 */ /* 0x000fe40003000000 */
[----:B------:R-:W-:-:S04]  /*8310*/  FSEL R29, R77, -INF , !P1 ;  /* 0xff8000004d1d7808 */ /* 0x000fc80004800000 */
[C---:B------:R-:W-:Y:S02]  /*8320*/  FSETP.GT.AND P5, PT, R70.reuse, R29, PT ;  /* 0x0000001d4600720b */ /* 0x040fe40003fa4000 */
[----:B------:R-:W-:Y:S02]  /*8330*/  FSETP.NAN.AND P6, PT, R70, R70, PT ;  /* 0x000000464600720b */ /* 0x000fe40003fc8000 */
[----:B------:R-:W-:-:S09]  /*8340*/  FSEL R17, R88, +INF , !P1 ;  /* 0x7f80000058117808 */ /* 0x000fd20004800000 */
[----:B------:R-:W-:Y:S02]  /*8350*/  @!P5 FSEL R70, R70, R29, P6 ;  /* 0x0000001d4646d208 */ /* 0x000fe40003000000 */
        /* <DEDUP_REMOVED lines=60> */
[----:B------:R-:W-:Y:S02]  /*8720*/  FSETP.NAN.AND P6, PT, R70, R70, PT ;  /* 0x000000464600720b */ /* 0x000fe40003fc8000 */
[----:B------:R-:W-:Y:S01]  /*8730*/  PRMT R29, R50, 0x7632, R29 ;  /* 0x00007632321d7816 */ /* 0x000fe2000000001d */
[----:B------:R-:W-:Y:S01]  /*8740*/  IMAD.U32 R18, R63, 0x10000, RZ ;  /* 0x000100003f127824 */ /* 0x000fe200078e00ff */
[----:B------:R-:W-:Y:S01]  /*8750*/  PRMT R33, R49, 0x7632, R33 ;  /* 0x0000763231217816 */ /* 0x000fe20000000021 */
[----:B------:R-:W-:Y:S01]  /*8760*/  IMAD.U32 R30, R61, 0x10000, RZ ;  /* 0x000100003d1e7824 */ /* 0x000fe200078e00ff */
[----:B------:R-:W-:Y:S02]  /*8770*/  PRMT R35, R48, 0x7632, R35 ;  /* 0x0000763230237816 */ /* 0x000fe40000000023 */
[----:B------:R-:W-:-:S03]  /*8780*/  PRMT R16, R63, 0x7632, R16 ;  /* 0x000076323f107816 */ /* 0x000fc60000000010 */
[----:B------:R-:W-:Y:S02]  /*8790*/  @!P5 FSEL R70, R70, R17, P6 ;  /* 0x000000114646d208 */ /* 0x000fe40003000000 */
[----:B------:R-:W-:Y:S02]  /*87a0*/  PRMT R17, R51, 0x7632, R17 ;  /* 0x0000763233117816 */ /* 0x000fe40000000011 */
[----:B------:R-:W-:Y:S02]  /*87b0*/  PRMT R19, R62, 0x7632, R19 ;  /* 0x000076323e137816 */ /* 0x000fe40000000013 */
[----:B------:R-:W-:Y:S02]  /*87c0*/  PRMT R28, R61, 0x7632, R28 ;  /* 0x000076323d1c7816 */ /* 0x000fe4000000001c */
[----:B------:R-:W-:Y:S01]  /*87d0*/  PRMT R31, R60, 0x7632, R31 ;  /* 0x000076323c1f7816 */ /* 0x000fe2000000001f */
[----:B------:R-:W-:Y:S01]  /*87e0*/  IMAD.U32 R32, R17, 0x10000, RZ ;  /* 0x0001000011207824 */ /* 0x000fe200078e00ff */
[----:B------:R-:W-:Y:S01]  /*87f0*/  FADD R17, -R15, R18 ;  /* 0x000000120f117221 */ /* 0x000fe20000000100 */
[----:B------:R-:W-:Y:S01]  /*8800*/  IMAD.U32 R36, R29, 0x10000, RZ ;  /* 0x000100001d247824 */ /* 0x000fe200078e00ff */
[----:B------:R-:W-:Y:S01]  /*8810*/  FADD R29, -R15, R30 ;  /* 0x0000001e0f1d7221 */ /* 0x000fe20000000100 */
[----:B------:R-:W-:-:S02]  /*8820*/  IMAD.U32 R62, R62, 0x10000, RZ ;  /* 0x000100003e3e7824 */ /* 0x000fc400078e00ff */
[----:B------:R-:W-:Y:S02]  /*8830*/  IMAD.U32 R34, R51, 0x10000, RZ ;  /* 0x0001000033227824 */ /* 0x000fe400078e00ff */
[----:B------:R-:W-:Y:S02]  /*8840*/  IMAD.U32 R50, R50, 0x10000, RZ ;  /* 0x0001000032327824 */ /* 0x000fe400078e00ff */
[----:B------:R-:W-:Y:S02]  /*8850*/  IMAD.U32 R40, R49, 0x10000, RZ ;  /* 0x0001000031287824 */ /* 0x000fe400078e00ff */
[----:B------:R-:W-:Y:S02]  /*8860*/  IMAD.U32 R48, R48, 0x10000, RZ ;  /* 0x0001000030307824 */ /* 0x000fe400078e00ff */
[----:B------:R-:W-:Y:S02]  /*8870*/  IMAD.U32 R38, R33, 0x10000, RZ ;  /* 0x0001000021267824 */ /* 0x000fe400078e00ff */
[----:B------:R-:W-:-:S02]  /*8880*/  IMAD.U32 R42, R35, 0x10000, RZ ;  /* 0x00010000232a7824 */ /* 0x000fc400078e00ff */
[----:B------:R-:W-:Y:S02]  /*8890*/  IMAD.U32 R16, R16, 0x10000, RZ ;  /* 0x0001000010107824 */ /* 0x000fe400078e00ff */
[----:B------:R-:W-:Y:S02]  /*88a0*/  IMAD.U32 R18, R19, 0x10000, RZ ;  /* 0x0001000013127824 */ /* 0x000fe400078e00ff */
        /* <DEDUP_REMOVED lines=38> */
[----:B------:R-:W-:Y:S06]  /*8b10*/  BAR.SYNC.DEFER_BLOCKING 0x0 ;  /* 0x0000000000007b1d */ /* 0x000fec0000010000 */
[----:B------:R-:W0:Y:S01]  /*8b20*/  LDS.128 R40, [R134.X4] ;  /* 0x0000000086287984 */ /* 0x000e220000004c00 */
[----:B------:R-:W-:-:S03]  /*8b30*/  FSETP.NAN.AND P6, PT, R20, R20, PT ;  /* 0x000000141400720b */ /* 0x000fc60003fc8000 */
[----:B------:R-:W1:Y:S01]  /*8b40*/  LDS.128 R16, [R134.X4+0x10] ;  /* 0x0000100086107984 */ /* 0x000e620000004c00 */
[----:B0-----:R-:W-:-:S05]  /*8b50*/  FFMA R40, R58, R40, R57 ;  /* 0x000000283a287223 */ /* 0x001fca0000000039 */
[----:B------:R-:W-:-:S04]  /*8b60*/  FSEL R15, R40, +INF , !P1 ;  /* 0x7f800000280f7808 */ /* 0x000fc80004800000 */
[----:B------:R-:W-:-:S13]  /*8b70*/  FSETP.GEU.AND P5, PT, R20, R15, PT ;  /* 0x0000000f1400720b */ /* 0x000fda0003fae000 */
        /* <DEDUP_REMOVED lines=30> */
[----:B-1----:R-:W-:Y:S01]  /*8d60*/  FFMA R69, R74, R16, R69 ;  /* 0x000000104a457223 */ /* 0x002fe20000000045 */
        /* <DEDUP_REMOVED lines=70> */
[----:B------:R-:W-:Y:S02]  /*91d0*/  FSETP.NAN.AND P5, PT, R20, R20, PT ;  /* 0x000000141400720b */ /* 0x000fe40003fa8000 */
[----:B------:R-:W-:Y:S01]  /*91e0*/  LOP3.LUT R18, R134, R132, RZ, 0xfc, !PT ;  /* 0x0000008486127212 */ /* 0x000fe200078efcff */
[----:B------:R-:W-:Y:S01]  /*91f0*/  IMAD.SHL.U32 R14, R14, 0x2, RZ ;  /* 0x000000020e0e7824 */ /* 0x000fe200078e00ff */
[----:B------:R-:W-:-:S04]  /*9200*/  F2FP.BF16.PACK_AB R44, R44, R23 ;  /* 0x000000172c2c723e */ /* 0x000fc800000010ff */
[----:B------:R-:W-:Y:S02]  /*9210*/  IADD3 R14, R14, 0x1, RZ ;  /* 0x000000010e0e7810 */ /* 0x000fe40007ffe0ff */
[CC--:B0-----:R-:W-:Y:S02]  /*9220*/  SEL R17, R20.reuse, R15.reuse, P5 ;  /* 0x0000000f14117207 */ /* 0x0c1fe40002800000 */
[----:B------:R-:W-:-:S04]  /*9230*/  FSETP.GEU.AND P5, PT, R20, R15, PT ;  /* 0x0000000f1400720b */ /* 0x000fc80003fae000 */
[----:B------:R-:W-:Y:S02]  /*9240*/  SEL R22, R20, R17, !P5 ;  /* 0x0000001114167207 */ /* 0x000fe40006800000 */
[----:B------:R-:W-:-:S04]  /*9250*/  LEA R16, P5, R18, c[0x0][0x178], 0x1 ;  /* 0x00005e0012107a11 */ /* 0x000fc800078a08ff */
[----:B------:R-:W-:Y:S01]  /*9260*/  LEA.HI.X R17, R18, c[0x0][0x17c], R13, 0x1, P5 ;  /* 0x00005f0012117a11 */ /* 0x000fe200028f0c0d */
[----:B------:R-:W-:Y:S01]  /*9270*/  IMAD.SHL.U32 R13, R3, 0x8, RZ ;  /* 0x00000008030d7824 */ /* 0x000fe200078e00ff */
[----:B------:R-:W-:Y:S01]  /*9280*/  F2FP.BF16.PACK_AB R142, R25, R24 ;  /* 0x00000018198e723e */ /* 0x000fe200000010ff */
[----:B------:R-:W-:-:S03]  /*9290*/  IMAD R23, R14, 0xc00, RZ ;  /* 0x00000c000e177824 */ /* 0x000fc600078e02ff */
[----:B------:R-:W-:Y:S02]  /*92a0*/  LOP3.LUT R24, R13, 0x3f8, RZ, 0xc0, !PT ;  /* 0x000003f80d187812 */ /* 0x000fe400078ec0ff */
[----:B------:R-:W-:Y:S01]  /*92b0*/  LOP3.LUT R13, R134, 0x800, RZ, 0xfc, !PT ;  /* 0x00000800860d7812 */ /* 0x000fe200078efcff */
[----:B------:R-:W-:Y:S01]  /*92c0*/  IMAD.WIDE R14, R18, R9, c[0x0][0x178] ;  /* 0x00005e00120e7625 */ /* 0x000fe200078e0209 */
[----:B------:R-:W-:Y:S02]  /*92d0*/  F2FP.BF16.PACK_AB R45, R46, R45 ;  /* 0x0000002d2e2d723e */ /* 0x000fe400000010ff */
[----:B------:R-:W-:Y:S01]  /*92e0*/  LOP3.LUT R24, R23, R24, RZ, 0xfc, !PT ;  /* 0x0000001817187212 */ /* 0x000fe200078efcff */
[----:B------:R-:W-:Y:S01]  /*92f0*/  IMAD.IADD R20, R13, 0x1, R12 ;  /* 0x000000010d147824 */ /* 0x000fe200078e020c */
[----:B------:R-:W-:Y:S02]  /*9300*/  F2FP.BF16.PACK_AB R140, R129, R140 ;  /* 0x0000008c818c723e */ /* 0x000fe400000010ff */
[----:B------:R-:W-:-:S02]  /*9310*/  F2FP.BF16.PACK_AB R141, R131, R130 ;  /* 0x00000082838d723e */ /* 0x000fc400000010ff */
[----:B------:R-:W-:Y:S02]  /*9320*/  F2FP.BF16.PACK_AB R143, R27, R26 ;  /* 0x0000001a1b8f723e */ /* 0x000fe400000010ff */
[----:B------:R-:W-:Y:S01]  /*9330*/  F2FP.BF16.PACK_AB R46, R54, R47 ;  /* 0x0000002f362e723e */ /* 0x000fe200000010ff */
[----:B------:R-:W-:Y:S01]  /*9340*/  IMAD.IADD R12, R13, 0x1, R132 ;  /* 0x000000010d0c7824 */ /* 0x000fe200078e0284 */
[----:B------:R-:W-:Y:S02]  /*9350*/  F2FP.BF16.PACK_AB R47, R56, R55 ;  /* 0x00000037382f723e */ /* 0x000fe400000010ff */
[----:B------:R-:W-:Y:S01]  /*9360*/  IADD3 R18, R24, 0x400, RZ ;  /* 0x0000040018127810 */ /* 0x000fe20007ffe0ff */
[----:B------:R-:W-:Y:S01]  /*9370*/  @!P3 STG.E.128 [R14.64], R140 ;  /* 0x0000008c0e00b986 */ /* 0x000fe2000c101d04 */
[----:B------:R-:W-:Y:S01]  /*9380*/  F2FP.BF16.PACK_AB R116, R117, R116 ;  /* 0x000000747574723e */ /* 0x000fe200000010ff */
[----:B------:R-:W-:Y:S01]  /*9390*/  IMAD.WIDE R12, R12, R9, c[0x0][0x178] ;  /* 0x00005e000c0c7625 */ /* 0x000fe200078e0209 */
[----:B------:R-:W-:Y:S01]  /*93a0*/  F2FP.BF16.PACK_AB R117, R119, R118 ;  /* 0x000000767775723e */ /* 0x000fe200000010ff */
[----:B------:R0:W-:Y:S01]  /*93b0*/  @!P3 STG.E.128 [R16.64+0x800], R44 ;  /* 0x0008002c1000b986 */ /* 0x0001e2000c101d04 */
[----:B------:R-:W-:-:S02]  /*93c0*/  F2FP.BF16.PACK_AB R124, R125, R124 ;  /* 0x0000007c7d7c723e */ /* 0x000fc400000010ff */
[----:B------:R-:W-:Y:S02]  /*93d0*/  F2FP.BF16.PACK_AB R40, R41, R40 ;  /* 0x000000282928723e */ /* 0x000fe400000010ff */
[----:B------:R-:W-:Y:S02]  /*93e0*/  F2FP.BF16.PACK_AB R118, R121, R120 ;  /* 0x000000787976723e */ /* 0x000fe400000010ff */
[----:B------:R-:W-:Y:S02]  /*93f0*/  F2FP.BF16.PACK_AB R119, R123, R122 ;  /* 0x0000007a7b77723e */ /* 0x000fe400000010ff */
[----:B------:R-:W-:Y:S02]  /*9400*/  F2FP.BF16.PACK_AB R125, R127, R126 ;  /* 0x0000007e7f7d723e */ /* 0x000fe400000010ff */
[----:B------:R-:W-:Y:S02]  /*9410*/  F2FP.BF16.PACK_AB R41, R43, R42 ;  /* 0x0000002a2b29723e */ /* 0x000fe400000010ff */
[----:B------:R-:W-:-:S02]  /*9420*/  F2FP.BF16.PACK_AB R126, R52, R21 ;  /* 0x00000015347e723e */ /* 0x000fc400000010ff */
[----:B------:R-:W-:Y:S02]  /*9430*/  F2FP.BF16.PACK_AB R127, R84, R53 ;  /* 0x00000035547f723e */ /* 0x000fe400000010ff */
[----:B------:R-:W-:Y:S01]  /*9440*/  F2FP.BF16.PACK_AB R43, R19, R82 ;  /* 0x00000052132b723e */ /* 0x000fe200000010ff */
[----:B0-----:R-:W-:Y:S01]  /*9450*/  IMAD.WIDE R16, R24, R9, c[0x0][0x178] ;  /* 0x00005e0018107625 */ /* 0x001fe200078e0209 */
[----:B------:R-:W-:Y:S02]  /*9460*/  F2FP.BF16.PACK_AB R88, R88, R77 ;  /* 0x0000004d5858723e */ /* 0x000fe400000010ff */
[----:B------:R-:W-:Y:S01]  /*9470*/  F2FP.BF16.PACK_AB R89, R72, R79 ;  /* 0x0000004f4859723e */ /* 0x000fe200000010ff */
[-C--:B------:R-:W-:Y:S01]  /*9480*/  IMAD.WIDE R18, R18, R9.reuse, c[0x0][0x178] ;  /* 0x00005e0012127625 */ /* 0x080fe200078e0209 */
[----:B------:R-:W-:Y:S02]  /*9490*/  F2FP.BF16.PACK_AB R90, R101, R64 ;  /* 0x00000040655a723e */ /* 0x000fe400000010ff */
[----:B------:R-:W-:Y:S01]  /*94a0*/  F2FP.BF16.PACK_AB R91, R65, R80 ;  /* 0x00000050415b723e */ /* 0x000fe200000010ff */
[----:B------:R-:W-:Y:S01]  /*94b0*/  IMAD.WIDE R14, R20, R9, c[0x0][0x178] ;  /* 0x00005e00140e7625 */ /* 0x000fe200078e0209 */
[----:B------:R-:W-:Y:S01]  /*94c0*/  F2FP.BF16.PACK_AB R42, R78, R69 ;  /* 0x000000454e2a723e */ /* 0x000fe200000010ff */
[----:B------:R-:W-:Y:S04]  /*94d0*/  @!P3 STG.E.128 [R12.64], R116 ;  /* 0x000000740c00b986 */ /* 0x000fe8000c101d04 */
[----:B------:R-:W-:Y:S04]  /*94e0*/  @!P1 STG.E.128 [R16.64], R124 ;  /* 0x0000007c10009986 */ /* 0x000fe8000c101d04 */
[----:B------:R-:W-:Y:S04]  /*94f0*/  @!P1 STG.E.128 [R18.64], R88 ;  /* 0x0000005812009986 */ /* 0x000fe8000c101d04 */
[----:B------:R-:W-:Y:S04]  /*9500*/  @!P1 STG.E.128 [R14.64], R40 ;  /* 0x000000280e009986 */ /* 0x000fe8000c101d04 */
[----:B------:R-:W-:Y:S01]  /*9510*/  BAR.SYNC.DEFER_BLOCKING 0x0 ;  /* 0x0000000000007b1d */ /* 0x000fe20000010000 */
[----:B------:R-:W-:-:S02]  /*9520*/  LOP3.LUT P5, RZ, R3, 0x1f, RZ, 0xc0, !PT ;  /* 0x0000001f03ff7812 */ /* 0x000fc400078ac0ff */
[----:B------:R-:W-:-:S04]  /*9530*/  SHF.R.U32.HI R21, RZ, 0x3, R3 ;  /* 0x00000003ff157819 */ /* 0x000fc80000011603 */
[----:B------:R-:W-:Y:S02]  /*9540*/  LOP3.LUT R21, R21, 0xc, RZ, 0xc0, !PT ;  /* 0x0000000c15157812 */ /* 0x000fe400078ec0ff */
[----:B------:R-:W-:-:S05]  /*9550*/  ISETP.GE.AND P6, PT, R3, 0x8, PT ;  /* 0x000000080300780c */ /* 0x000fca0003fc6270 */
[----:B------:R-:W-:Y:S04]  /*9560*/  @!P5 STS [R21], R138 ;  /* 0x0000008a1500d388 */ /* 0x000fe80000000800 */
[----:B------:R-:W-:Y:S04]  /*9570*/  @!P5 STS [R21+0x10], R22 ;  /* 0x000010161500d388 */ /* 0x000fe80000000800 */
[----:B------:R-:W-:Y:S06]  /*9580*/  BAR.SYNC.DEFER_BLOCKING 0x0 ;  /* 0x0000000000007b1d */ /* 0x000fec0000010000 */
[----:B------:R-:W0:Y:S04]  /*9590*/  @!P6 LDS R11, [R3.X4] ;  /* 0x00000000030be984 */ /* 0x000e280000004800 */
[----:B0-----:R-:W0:Y:S02]  /*95a0*/  SHFL.BFLY PT, R20, R11, 0x2, 0x1f ;  /* 0x0c401f000b147f89 */ /* 0x001e2400000e0000 */
[----:B0-----:R-:W-:-:S04]  /*95b0*/  FSETP.GEU.AND P5, PT, R11, R20, PT ;  /* 0x000000140b00720b */ /* 0x001fc80003fae000 */
[C---:B------:R-:W-:Y:S02]  /*95c0*/  FSEL R20, R11.reuse, R20, !P5 ;  /* 0x000000140b147208 */ /* 0x040fe40006800000 */
[----:B------:R-:W-:-:S04]  /*95d0*/  FSETP.NAN.AND P5, PT, R11, R11, PT ;  /* 0x0000000b0b00720b */ /* 0x000fc80003fa8000 */
[----:B------:R-:W-:-:S05]  /*95e0*/  FSEL R20, R11, R20, P5 ;  /* 0x000000140b147208 */ /* 0x000fca0002800000 */
[----:B------:R-:W0:Y:S01]  /*95f0*/  SHFL.BFLY PT, R13, R20, 0x1, 0x1f ;  /* 0x0c201f00140d7f89 */ /* 0x000e2200000e0000 */
[C---:B------:R-:W-:Y:S02]  /*9600*/  FSETP.NAN.AND P6, PT, R20.reuse, R20, PT ;  /* 0x000000141400720b */ /* 0x040fe40003fc8000 */
[----:B0-----:R-:W-:-:S13]  /*9610*/  FSETP.GEU.AND P5, PT, R20, R13, PT ;  /* 0x0000000d1400720b */ /* 0x001fda0003fae000 */
[----:B------:R-:W-:-:S05]  /*9620*/  @P5 SEL R20, R20, R13, P6 ;  /* 0x0000000d14145207 */ /* 0x000fca0003000000 */
[----:B------:R-:W-:Y:S04]  /*9630*/  @P4 STS [R3.X4], R20 ;  /* 0x0000001403004388 */ /* 0x000fe80000004800 */
[----:B------:R-:W-:Y:S06]  /*9640*/  BAR.SYNC.DEFER_BLOCKING 0x0 ;  /* 0x0000000000007b1d */ /* 0x000fec0000010000 */
[----:B------:R-:W-:Y:S04]  /*9650*/  LDS R32, [RZ] ;  /* 0x00000000ff207984 */ /* 0x000fe80000000800 */
[----:B------:R-:W0:Y:S04]  /*9660*/  LDS R33, [0x10] ;  /* 0x00001000ff217984 */ /* 0x000e280000000800 */
[----:B------:R-:W-:Y:S06]  /*9670*/  BAR.SYNC.DEFER_BLOCKING 0x0 ;  /* 0x0000000000007b1d */ /* 0x000fec0000010000 */
[----:B------:R-:W1:Y:S01]  /*9680*/  SHFL.BFLY PT, R13, R70, 0x1, 0x1f ;  /* 0x0c201f00460d7f89 */ /* 0x000e6200000e0000 */
[----:B------:R-:W-:-:S02]  /*9690*/  FSETP.NAN.AND P5, PT, R70, R70, PT ;  /* 0x000000464600720b */ /* 0x000fc40003fa8000 */
[----:B------:R-:W-:Y:S01]  /*96a0*/  LOP3.LUT R15, R3, 0x1, RZ, 0xc0, !PT ;  /* 0x00000001030f7812 */ /* 0x000fe200078ec0ff */
[----:B0-----:R-:W-:Y:S01]  /*96b0*/  STS.64 [RZ], R32 ;  /* 0x00000020ff007388 */ /* 0x001fe20000000a00 */
[----:B-1----:R-:W-:-:S03]  /*96c0*/  SEL R11, R70, R13, P5 ;  /* 0x0000000d460b7207 */ /* 0x002fc60002800000 */
[----:B------:R-:W-:Y:S01]  /*96d0*/  BAR.SYNC.DEFER_BLOCKING 0x0 ;  /* 0x0000000000007b1d */ /* 0x000fe20000010000 */
[----:B------:R-:W-:-:S04]  /*96e0*/  FSETP.GT.AND P5, PT, R70, R13, PT ;  /* 0x0000000d4600720b */ /* 0x000fc80003fa4000 */
[----:B------:R-:W-:Y:S02]  /*96f0*/  SEL R12, R70, R11, P5 ;  /* 0x0000000b460c7207 */ /* 0x000fe40002800000 */
[C---:B------:R-:W-:Y:S01]  /*9700*/  LOP3.LUT P5, RZ, R3.reuse, 0x1f, RZ, 0xc0, !PT ;  /* 0x0000001f03ff7812 */ /* 0x040fe200078ac0ff */
[----:B------:R-:W-:Y:S04]  /*9710*/  LDS R11, [R15.X4] ;  /* 0x000000000f0b7984 */ /* 0x000fe80000004800 */
[----:B------:R-:W-:Y:S01]  /*9720*/  BAR.SYNC.DEFER_BLOCKING 0x0 ;  /* 0x0000000000007b1d */ /* 0x000fe20000010000 */
[----:B------:R-:W-:-:S07]  /*9730*/  ISETP.GE.AND P6, PT, R3, 0x8, PT ;  /* 0x000000080300780c */ /* 0x000fce0003fc6270 */
[----:B------:R-:W-:Y:S04]  /*9740*/  @!P5 STS [R21], R128 ;  /* 0x000000801500d388 */ /* 0x000fe80000000800 */
[----:B------:R-:W-:Y:S04]  /*9750*/  @!P5 STS [R21+0x10], R12 ;  /* 0x0000100c1500d388 */ /* 0x000fe80000000800 */
[----:B------:R-:W-:Y:S06]  /*9760*/  BAR.SYNC.DEFER_BLOCKING 0x0 ;  /* 0x0000000000007b1d */ /* 0x000fec0000010000 */
[----:B------:R-:W0:Y:S04]  /*9770*/  @!P6 LDS R6, [R3.X4] ;  /* 0x000000000306e984 */ /* 0x000e280000004800 */
[----:B0-----:R-:W0:Y:S01]  /*9780*/  SHFL.BFLY PT, R13, R6, 0x2, 0x1f ;  /* 0x0c401f00060d7f89 */ /* 0x001e2200000e0000 */
[----:B------:R-:W-:-:S02]  /*9790*/  FSETP.NAN.AND P6, PT, R6, R6, PT ;  /* 0x000000060600720b */ /* 0x000fc40003fc8000 */
[----:B0-----:R-:W-:-:S04]  /*97a0*/  FSETP.GT.AND P5, PT, R6, R13, PT ;  /* 0x0000000d0600720b */ /* 0x001fc80003fa4000 */
[----:B------:R-:W-:-:S04]  /*97b0*/  FSEL R13, R6, R13, P5 ;  /* 0x0000000d060d7208 */ /* 0x000fc80002800000 */
[----:B------:R-:W-:-:S05]  /*97c0*/  FSEL R14, R6, R13, P6 ;  /* 0x0000000d060e7208 */ /* 0x000fca0003000000 */
[----:B------:R-:W0:Y:S01]  /*97d0*/  SHFL.BFLY PT, R13, R14, 0x1, 0x1f ;  /* 0x0c201f000e0d7f89 */ /* 0x000e2200000e0000 */
[C---:B------:R-:W-:Y:S02]  /*97e0*/  FSETP.NAN.AND P6, PT, R14.reuse, R14, PT ;  /* 0x0000000e0e00720b */ /* 0x040fe40003fc8000 */
[----:B0-----:R-:W-:-:S13]  /*97f0*/  FSETP.GT.AND P5, PT, R14, R13, PT ;  /* 0x0000000d0e00720b */ /* 0x001fda0003fa4000 */
[----:B------:R-:W-:-:S05]  /*9800*/  @!P5 SEL R14, R14, R13, P6 ;  /* 0x0000000d0e0ed207 */ /* 0x000fca0003000000 */
[----:B------:R-:W-:Y:S04]  /*9810*/  @P4 STS [R3.X4], R14 ;  /* 0x0000000e03004388 */ /* 0x000fe80000004800 */
[----:B------:R-:W-:Y:S06]  /*9820*/  BAR.SYNC.DEFER_BLOCKING 0x0 ;  /* 0x0000000000007b1d */ /* 0x000fec0000010000 */
[----:B------:R-:W-:Y:S04]  /*9830*/  LDS R34, [RZ] ;  /* 0x00000000ff227984 */ /* 0x000fe80000000800 */
[----:B------:R-:W0:Y:S04]  /*9840*/  LDS R35, [0x10] ;  /* 0x00001000ff237984 */ /* 0x000e280000000800 */
[----:B------:R-:W-:Y:S06]  /*9850*/  BAR.SYNC.DEFER_BLOCKING 0x0 ;  /* 0x0000000000007b1d */ /* 0x000fec0000010000 */
[----:B0-----:R-:W-:Y:S04]  /*9860*/  STS.64 [RZ], R34 ;  /* 0x00000022ff007388 */ /* 0x001fe80000000a00 */
[----:B------:R-:W-:Y:S06]  /*9870*/  BAR.SYNC.DEFER_BLOCKING 0x0 ;  /* 0x0000000000007b1d */ /* 0x000fec0000010000 */
[----:B------:R0:W1:Y:S01]  /*9880*/  LDS R6, [R15.X4] ;  /* 0x000000000f067984 */ /* 0x0000620000004800 */
[----:B------:R-:W-:-:S02]  /*9890*/  LOP3.LUT P4, RZ, R3, 0x7e, RZ, 0xc0, !PT ;  /* 0x0000007e03ff7812 */ /* 0x000fc4000788c0ff */
[----:B------:R-:W-:-:S04]  /*98a0*/  LOP3.LUT R30, R136, 0x1, R3, 0xf8, !PT ;  /* 0x00000001881e7812 */ /* 0x000fc800078ef803 */
[C---:B------:R-:W-:Y:S01]  /*98b0*/  ISETP.LT.AND P4, PT, R30.reuse, 0xe10, !P4 ;  /* 0x00000e101e00780c */ /* 0x040fe20006781270 */
[----:B------:R-:W-:-:S04]  /*98c0*/  IMAD.WIDE R16, R30, R9, c[0x0][0x180] ;  /* 0x000060001e107625 */ /* 0x000fc800078e0209 */
[----:B------:R-:W-:Y:S01]  /*98d0*/  IMAD.WIDE R18, R30, R9, c[0x0][0x188] ;  /* 0x000062001e127625 */ /* 0x000fe200078e0209 */
[----:B------:R-:W-:-:S03]  /*98e0*/  CS2R R12, SRZ ;  /* 0x00000000000c7805 */ /* 0x000fc6000001ff00 */
[----:B------:R-:W-:Y:S02]  /*98f0*/  IMAD.MOV.U32 R46, RZ, RZ, 0x2 ;  /* 0x00000002ff2e7424 */ /* 0x000fe400078e00ff */
[----:B------:R-:W-:Y:S01]  /*9900*/  IMAD.WIDE R24, R30, R9, c[0x0][0x190] ;  /* 0x000064001e187625 */ /* 0x000fe200078e0209 */
[----:B0-----:R-:W-:-:S03]  /*9910*/  CS2R R14, SRZ ;  /* 0x00000000000e7805 */ /* 0x001fc6000001ff00 */
[----:B------:R-:W-:-:S04]  /*9920*/  IMAD.WIDE R26, R30, R9, c[0x0][0x198] ;  /* 0x000066001e1a7625 */ /* 0x000fc800078e0209 */
[----:B------:R-:W-:-:S04]  /*9930*/  IMAD.WIDE R28, R30, R9, c[0x0][0x1a0] ;  /* 0x000068001e1c7625 */ /* 0x000fc800078e0209 */
[----:B------:R-:W-:Y:S01]  /*9940*/  IMAD.WIDE R30, R30, R9, c[0x0][0x1a8] ;  /* 0x00006a001e1e7625 */ /* 0x000fe200078e0209 */
[----:B-1----:R-:W-:-:S04]  /*9950*/  F2FP.BF16.PACK_AB R6, R6, R11 ;  /* 0x0000000b0606723e */ /* 0x002fc800000010ff */
[C---:B------:R-:W-:Y:S01]  /*9960*/  PRMT R3, R6.reuse, 0x7632, R3 ;  /* 0x0000763206037816 */ /* 0x040fe20000000003 */
[----:B------:R0:W-:Y:S01]  /*9970*/  @P4 STG.E.U16 [R16.64], R6 ;  /* 0x0000000610004986 */ /* 0x0001e2000c101504 */
[C---:B------:R-:W-:Y:S02]  /*9980*/  PRMT R11, R6.reuse, 0x7632, R11 ;  /* 0x00007632060b7816 */ /* 0x040fe4000000000b */
[C---:B------:R-:W-:Y:S01]  /*9990*/  PRMT R36, R6.reuse, 0x7632, R36 ;  /* 0x0000763206247816 */ /* 0x040fe20000000024 */
[----:B------:R1:W-:Y:S04]  /*99a0*/  @P4 STG.E.U16 [R18.64], R3 ;  /* 0x0000000312004986 */ /* 0x0003e8000c101504 */
[----:B------:R-:W-:Y:S01]  /*99b0*/  @P4 STG.E.U16 [R24.64], R6 ;  /* 0x0000000618004986 */ /* 0x000fe2000c101504 */
[----:B0-----:R-:W-:-:S03]  /*99c0*/  PRMT R17, R6, 0x7610, R17 ;  /* 0x0000761006117816 */ /* 0x001fc60000000011 */
[----:B------:R-:W-:Y:S01]  /*99d0*/  @P4 STG.E.U16 [R26.64], R11 ;  /* 0x0000000b1a004986 */ /* 0x000fe2000c101504 */
[----:B-1----:R-:W-:-:S03]  /*99e0*/  IMAD.WIDE R18, R2, R46, c[0x0][0x178] ;  /* 0x00005e0002127625 */ /* 0x002fc600078e022e */
[----:B------:R0:W-:Y:S04]  /*99f0*/  @P4 STG.E.U16 [R28.64], R17 ;  /* 0x000000111c004986 */ /* 0x0001e8000c101504 */
[----:B------:R1:W-:Y:S04]  /*9a00*/  @P4 STG.E.U16 [R30.64], R36 ;  /* 0x000000241e004986 */ /* 0x0003e8000c101504 */
[----:B------:R2:W3:Y:S01]  /*9a10*/  @!P3 LDG.E.EF.128 R12, [R18.64] ;  /* 0x00000004120cb981 */ /* 0x0004e2000c0e1d00 */
[C---:B------:R-:W-:Y:S02]  /*9a20*/  IMAD.SHL.U32 R3, R2.reuse, 0x2, RZ ;  /* 0x0000000202037824 */ /* 0x040fe400078e00ff */
[----:B------:R-:W-:-:S03]  /*9a30*/  IMAD.SHL.U32 R16, R2, 0x2, RZ ;  /* 0x0000000202107824 */ /* 0x000fc600078e00ff */
[----:B------:R-:W-:Y:S01]  /*9a40*/  IADD3 RZ, P4, R3, c[0x0][0x178], RZ ;  /* 0x00005e0003ff7a10 */ /* 0x000fe20007f9e0ff */
[----:B------:R-:W-:Y:S01]  /*9a50*/  CS2R R20, SRZ ;  /* 0x0000000000147805 */ /* 0x000fe2000001ff00 */
[----:B------:R-:W-:Y:S01]  /*9a60*/  CS2R R22, SRZ ;  /* 0x0000000000167805 */ /* 0x000fe2000001ff00 */
[----:B------:R-:W-:Y:S02]  /*9a70*/  IADD3 R16, R16, c[0x0][0x178], RZ ;  /* 0x00005e0010107a10 */ /* 0x000fe40007ffe0ff */
[----:B0-----:R-:W-:-:S05]  /*9a80*/  IADD3.X R17, R0, c[0x0][0x17c], RZ, P4, !PT ;  /* 0x00005f0000117a10 */ /* 0x001fca00027fe4ff */
[----:B------:R0:W4:Y:S01]  /*9a90*/  @!P3 LDG.E.EF.128 R20, [R16.64+0x10] ;  /* 0x000010041014b981 */ /* 0x000122000c0e1d00 */
[----:B------:R-:W-:-:S04]  /*9aa0*/  FSETP.GE.AND P4, PT, R32, RZ, PT ;  /* 0x000000ff2000720b */ /* 0x000fc80003f86000 */
[----:B------:R-:W-:-:S05]  /*9ab0*/  FSEL R32, R32, RZ, !P4 ;  /* 0x000000ff20207208 */ /* 0x000fca0006000000 */
[----:B------:R-:W-:Y:S01]  /*9ac0*/  FADD R32, RZ, -R32 ;  /* 0x80000020ff207221 */ /* 0x000fe20000000000 */
[----:B------:R-:W-:-:S04]  /*9ad0*/  FSETP.GTU.AND P4, PT, R34, RZ, PT ;  /* 0x000000ff2200720b */ /* 0x000fc80003f8c000 */
[----:B------:R-:W-:Y:S02]  /*9ae0*/  FSETP.NAN.AND P5, PT, R32, R32, PT ;  /* 0x000000202000720b */ /* 0x000fe40003fa8000 */
[----:B------:R-:W-:Y:S01]  /*9af0*/  FSEL R3, R34, RZ, P4 ;  /* 0x000000ff22037208 */ /* 0x000fe20002000000 */
[----:B------:R-:W-:Y:S01]  /*9b00*/  CS2R R24, SRZ ;  /* 0x0000000000187805 */ /* 0x000fe2000001ff00 */
[----:B------:R-:W-:Y:S01]  /*9b10*/  CS2R R26, SRZ ;  /* 0x00000000001a7805 */ /* 0x000fe2000001ff00 */
[----:B--2---:R-:W-:Y:S01]  /*9b20*/  IMAD.WIDE R18, R10, R46, c[0x0][0x178] ;  /* 0x00005e000a127625 */ /* 0x004fe200078e022e */
[----:B------:R-:W-:-:S04]  /*9b30*/  FSETP.GT.AND P4, PT, R32, R3, PT ;  /* 0x000000032000720b */ /* 0x000fc80003f84000 */
[----:B------:R2:W5:Y:S03]  /*9b40*/  @P2 LDG.E.EF.128 R24, [R18.64] ;  /* 0x0000000412182981 */ /* 0x000566000c0e1d00 */
[----:B------:R-:W-:-:S05]  /*9b50*/  @!P5 FSEL R32, R32, R3, P4 ;  /* 0x000000032020d208 */ /* 0x000fca0002000000 */
[----:B------:R-:W-:-:S05]  /*9b60*/  FMUL R32, R32, 0.0078740157186985015869 ;  /* 0x3c01020420207820 */ /* 0x000fca0000400000 */
[C---:B------:R-:W-:Y:S02]  /*9b70*/  FSETP.GT.AND P4, PT, R32.reuse, 9.9999997473787516356e-06, PT ;  /* 0x3727c5ac2000780b */ /* 0x040fe40003f84000 */
[----:B------:R-:W-:-:S11]  /*9b80*/  FSETP.NAN.AND P5, PT, R32, R32, PT ;  /* 0x000000202000720b */ /* 0x000fd60003fa8000 */
[----:B------:R-:W-:-:S04]  /*9b90*/  @!P4 FSEL R32, R32, 9.9999997473787516356e-06, P5 ;  /* 0x3727c5ac2020c808 */ /* 0x000fc80002800000 */
[C---:B------:R-:W-:Y:S02]  /*9ba0*/  FSETP.GT.AND P5, PT, |R32|.reuse, 8.50705917302346158658e+37, PT ;  /* 0x7e8000002000780b */ /* 0x040fe40003fa4200 */
[----:B------:R-:W-:Y:S01]  /*9bb0*/  FSETP.GEU.AND P6, PT, |R32|, 1.175494350822287508e-38, PT ;  /* 0x008000002000780b */ /* 0x000fe20003fce200 */
[----:B------:R-:W-:-:S10]  /*9bc0*/  IMAD.MOV.U32 R48, RZ, RZ, 0x3e800000 ;  /* 0x3e800000ff307424 */ /* 0x000fd400078e00ff */
[----:B------:R-:W-:-:S04]  /*9bd0*/  @P5 FMUL R32, R32, 0.25 ;  /* 0x3e80000020205820 */ /* 0x000fc80000400000 */
[----:B------:R-:W-:-:S04]  /*9be0*/  @!P6 FMUL R32, R32, 16777216 ;  /* 0x4b8000002020e820 */ /* 0x000fc80000400000 */
[----:B------:R-:W0:Y:S01]  /*9bf0*/  MUFU.RCP R47, R32 ;  /* 0x00000020002f7308 */ /* 0x000e220000001000 */
[----:B------:R-:W-:Y:S02]  /*9c00*/  FSEL R6, R48, 1, P5 ;  /* 0x3f80000030067808 */ /* 0x000fe40002800000 */
[----:B------:R-:W-:-:S03]  /*9c10*/  FSETP.GE.AND P4, PT, R33, RZ, PT ;  /* 0x000000ff2100720b */ /* 0x000fc60003f86000 */
[----:B------:R-:W-:Y:S01]  /*9c20*/  @!P6 FMUL R6, R6, 16777216 ;  /* 0x4b8000000606e820 */ /* 0x000fe20000400000 */
[----:B------:R-:W-:-:S05]  /*9c30*/  FSEL R33, R33, RZ, !P4 ;  /* 0x000000ff21217208 */ /* 0x000fca0006000000 */
[----:B------:R-:W-:Y:S01]  /*9c40*/  FADD R33, RZ, -R33 ;  /* 0x80000021ff217221 */ /* 0x000fe20000000000 */
[----:B0-----:R-:W-:-:S04]  /*9c50*/  FMUL R47, R47, R6 ;  /* 0x000000062f2f7220 */ /* 0x001fc80000400000 */
[----:B------:R-:W-:Y:S02]  /*9c60*/  FSETP.NAN.AND P5, PT, R33, R33, PT ;  /* 0x000000212100720b */ /* 0x000fe40003fa8000 */
[----:B------:R-:W-:-:S04]  /*9c70*/  FSETP.GTU.AND P4, PT, R35, RZ, PT ;  /* 0x000000ff2300720b */ /* 0x000fc80003f8c000 */
[----:B------:R-:W-:-:S04]  /*9c80*/  FSEL R6, R35, RZ, P4 ;  /* 0x000000ff23067208 */ /* 0x000fc80002000000 */
[----:B------:R-:W-:-:S04]  /*9c90*/  FSETP.GT.AND P4, PT, R33, R6, PT ;  /* 0x000000062100720b */ /* 0x000fc80003f84000 */
[----:B------:R-:W-:-:S05]  /*9ca0*/  @!P5 FSEL R33, R33, R6, P4 ;  /* 0x000000062121d208 */ /* 0x000fca0002000000 */
[----:B------:R-:W-:-:S05]  /*9cb0*/  FMUL R49, R33, 0.0078740157186985015869 ;  /* 0x3c01020421317820 */ /* 0x000fca0000400000 */
[----:B------:R-:W-:Y:S01]  /*9cc0*/  FSETP.GT.AND P5, PT, R49, 9.9999997473787516356e-06, PT ;  /* 0x3727c5ac3100780b */ /* 0x000fe20003fa4000 */
[C---:B---3--:R-:W-:Y:S01]  /*9cd0*/  IMAD.U32 R0, R12.reuse, 0x10000, RZ ;  /* 0x000100000c007824 */ /* 0x048fe200078e00ff */
[----:B------:R-:W-:-:S03]  /*9ce0*/  PRMT R12, R12, 0x7632, R12 ;  /* 0x000076320c0c7816 */ /* 0x000fc6000000000c */
[----:B------:R-:W-:-:S04]  /*9cf0*/  FMUL R3, R0, R47 ;  /* 0x0000002f00037220 */ /* 0x000fc80000400000 */
[----:B------:R-:W0:Y:S01]  /*9d00*/  FRND R16, R3 ;  /* 0x0000000300107307 */ /* 0x000e220000201000 */
[----:B------:R-:W-:-:S04]  /*9d10*/  IMAD.U32 R12, R12, 0x10000, RZ ;  /* 0x000100000c0c7824 */ /* 0x000fc800078e00ff */
[----:B------:R-:W-:Y:S01]  /*9d20*/  FMUL R12, R12, R47 ;  /* 0x0000002f0c0c7220 */ /* 0x000fe20000400000 */
[----:B------:R-:W-:-:S05]  /*9d30*/  IMAD.U32 R0, R13, 0x10000, RZ ;  /* 0x000100000d007824 */ /* 0x000fca00078e00ff */
[----:B------:R-:W3:Y:S01]  /*9d40*/  FRND R12, R12 ;  /* 0x0000000c000c7307 */ /* 0x000ee20000201000 */
[----:B------:R-:W-:Y:S01]  /*9d50*/  FMUL R11, R0, R47 ;  /* 0x0000002f000b7220 */ /* 0x000fe20000400000 */
[----:B0-----:R-:W-:Y:S01]  /*9d60*/  FSETP.GT.AND P4, PT, R16, -127, PT ;  /* 0xc2fe00001000780b */ /* 0x001fe20003f84000 */
[----:B------:R-:W-:-:S05]  /*9d70*/  IMAD.U32 R0, R14, 0x10000, RZ ;  /* 0x000100000e007824 */ /* 0x000fca00078e00ff */
[----:B------:R-:W0:Y:S01]  /*9d80*/  FRND R17, R11 ;  /* 0x0000000b00117307 */ /* 0x000e220000201000 */
[----:B------:R-:W-:Y:S02]  /*9d90*/  PRMT R13, R13, 0x7632, R13 ;  /* 0x000076320d0d7816 */ /* 0x000fe4000000000d */
[----:B------:R-:W-:Y:S01]  /*9da0*/  FSETP.NAN.AND P6, PT, R16, R16, PT ;  /* 0x000000101000720b */ /* 0x000fe20003fc8000 */
[-C--:B------:R-:W-:Y:S02]  /*9db0*/  FMUL R6, R0, R47.reuse ;  /* 0x0000002f00067220 */ /* 0x080fe40000400000 */
[----:B------:R-:W-:Y:S01]  /*9dc0*/  IMAD.U32 R0, R13, 0x10000, RZ ;  /* 0x000100000d007824 */ /* 0x000fe200078e00ff */
[----:B------:R-:W-:Y:S02]  /*9dd0*/  @!P4 FSEL R16, R16, -127, P6 ;  /* 0xc2fe00001010c808 */ /* 0x000fe40003000000 */
[----:B---3--:R-:W-:Y:S01]  /*9de0*/  FSETP.GT.AND P4, PT, R12, -127, PT ;  /* 0xc2fe00000c00780b */ /* 0x008fe20003f84000 */
[----:B------:R-:W-:Y:S01]  /*9df0*/  FMUL R3, R0, R47 ;  /* 0x0000002f00037220 */ /* 0x000fe20000400000 */
[C---:B------:R-:W-:Y:S01]  /*9e00*/  FSETP.NAN.AND P6, PT, R49.reuse, R49, PT ;  /* 0x000000313100720b */ /* 0x040fe20003fc8000 */
[----:B------:R-:W-:Y:S03]  /*9e10*/  F2I.S16.TRUNC.NTZ R13, R16 ;  /* 0x00000010000d7305 */ /* 0x000fe6000020e900 */
[----:B------:R-:W-:-:S02]  /*9e20*/  @!P5 FSEL R49, R49, 9.9999997473787516356e-06, P6 ;  /* 0x3727c5ac3131d808 */ /* 0x000fc40003000000 */
[----:B0-----:R-:W-:-:S03]  /*9e30*/  FSETP.GT.AND P5, PT, R17, -127, PT ;  /* 0xc2fe00001100780b */ /* 0x001fc60003fa4000 */
[----:B--2---:R-:W0:Y:S01]  /*9e40*/  FRND R19, R3 ;  /* 0x0000000300137307 */ /* 0x004e220000201000 */
[----:B------:R-:W-:-:S04]  /*9e50*/  FSETP.NAN.AND P6, PT, R12, R12, PT ;  /* 0x0000000c0c00720b */ /* 0x000fc80003fc8000 */
[----:B------:R-:W-:Y:S02]  /*9e60*/  @!P4 FSEL R12, R12, -127, P6 ;  /* 0xc2fe00000c0cc808 */ /* 0x000fe40003000000 */
[----:B------:R-:W-:Y:S01]  /*9e70*/  FSETP.GEU.AND P4, PT, R16, 127, PT ;  /* 0x42fe00001000780b */ /* 0x000fe20003f8e000 */
[----:B------:R-:W-:Y:S01]  /*9e80*/  IMAD.U32 R0, R15, 0x10000, RZ ;  /* 0x000100000f007824 */ /* 0x000fe200078e00ff */
[C---:B------:R-:W-:Y:S01]  /*9e90*/  FSETP.NAN.AND P6, PT, R17.reuse, R17, PT ;  /* 0x000000111100720b */ /* 0x040fe20003fc8000 */
[----:B------:R-:W2:Y:S02]  /*9ea0*/  F2I.S16.TRUNC.NTZ R3, R12 ;  /* 0x0000000c00037305 */ /* 0x000ea4000020e900 */
[----:B------:R-:W-:Y:S01]  /*9eb0*/  FMUL R11, R0, R47 ;  /* 0x0000002f000b7220 */ /* 0x000fe20000400000 */
[----:B------:R-:W-:Y:S02]  /*9ec0*/  @!P5 FSEL R17, R17, -127, P6 ;  /* 0xc2fe00001111d808 */ /* 0x000fe40003000000 */
[----:B------:R-:W-:-:S02]  /*9ed0*/  FSETP.NAN.AND P6, PT, R16, R16, PT ;  /* 0x000000101000720b */ /* 0x000fc40003fc8000 */
[----:B0-----:R-:W-:Y:S02]  /*9ee0*/  FSETP.GT.AND P5, PT, R19, -127, PT ;  /* 0xc2fe00001300780b */ /* 0x001fe40003fa4000 */
[----:B------:R-:W-:Y:S01]  /*9ef0*/  LOP3.LUT R0, R13, 0xffff, RZ, 0xc0, !PT ;  /* 0x0000ffff0d007812 */ /* 0x000fe200078ec0ff */
[----:B------:R-:W0:Y:S03]  /*9f00*/  F2I.S16.TRUNC.NTZ R18, R17 ;  /* 0x0000001100127305 */ /* 0x000e26000020e900 */
[----:B------:R-:W-:Y:S02]  /*9f10*/  @P4 SEL R0, R0, 0x7f, P6 ;  /* 0x0000007f00004807 */ /* 0x000fe40003000000 */
[----:B------:R-:W-:Y:S02]  /*9f20*/  FSETP.GEU.AND P4, PT, R12, 127, PT ;  /* 0x42fe00000c00780b */ /* 0x000fe40003f8e000 */
[----:B------:R-:W-:Y:S01]  /*9f30*/  FSETP.NAN.AND P6, PT, R19, R19, PT ;  /* 0x000000131300720b */ /* 0x000fe20003fc8000 */
[----:B------:R4:W3:Y:S01]  /*9f40*/  FRND R28, R6 ;  /* 0x00000006001c7307 */ /* 0x0008e20000201000 */
[----:B------:R-:W-:-:S02]  /*9f50*/  PRMT R14, R14, 0x7632, R14 ;  /* 0x000076320e0e7816 */ /* 0x000fc4000000000e */
[----:B------:R-:W-:Y:S02]  /*9f60*/  PRMT R15, R15, 0x7632, R15 ;  /* 0x000076320f0f7816 */ /* 0x000fe4000000000f */
[----:B------:R-:W-:Y:S01]  /*9f70*/  @!P5 FSEL R19, R19, -127, P6 ;  /* 0xc2fe00001313d808 */ /* 0x000fe20003000000 */
[----:B----4-:R-:W-:Y:S01]  /*9f80*/  IMAD.U32 R6, R20, 0x10000, RZ ;  /* 0x0001000014067824 */ /* 0x010fe200078e00ff */
[----:B------:R-:W-:Y:S01]  /*9f90*/  FSETP.NAN.AND P5, PT, R12, R12, PT ;  /* 0x0000000c0c00720b */ /* 0x000fe20003fa8000 */
[----:B------:R-:W-:Y:S01]  /*9fa0*/  IMAD.U32 R14, R14, 0x10000, RZ ;  /* 0x000100000e0e7824 */ /* 0x000fe200078e00ff */
[----:B--2---:R-:W-:Y:S01]  /*9fb0*/  LOP3.LUT R3, R3, 0xffff, RZ, 0xc0, !PT ;  /* 0x0000ffff03037812 */ /* 0x004fe200078ec0ff */
[----:B------:R-:W-:Y:S01]  /*9fc0*/  FMUL R6, R6, R47 ;  /* 0x0000002f06067220 */ /* 0x000fe20000400000 */
[----:B------:R-:W-:Y:S01]  /*9fd0*/  IMAD.U32 R16, R15, 0x10000, RZ ;  /* 0x000100000f107824 */ /* 0x000fe200078e00ff */
[----:B-1----:R1:W2:Y:S01]  /*9fe0*/  FRND R30, R11 ;  /* 0x0000000b001e7307 */ /* 0x0022a20000201000 */
[----:B------:R-:W-:Y:S01]  /*9ff0*/  @P4 SEL R3, R3, 0x7f, P5 ;  /* 0x0000007f03034807 */ /* 0x000fe20002800000 */
[----:B------:R-:W-:Y:S01]  /*a000*/  CS2R R12, SRZ ;  /* 0x00000000000c7805 */ /* 0x000fe2000001ff00 */
[----:B------:R-:W-:-:S02]  /*a010*/  FSETP.GEU.AND P6, PT, R17, 127, PT ;  /* 0x42fe00001100780b */ /* 0x000fc40003fce000 */
[----:B------:R-:W-:-:S03]  /*a020*/  FSETP.NAN.AND P4, PT, R17, R17, PT ;  /* 0x000000111100720b */ /* 0x000fc60003f88000 */
[----:B------:R0:W-:Y:S01]  /*a030*/  FRND R33, R6 ;  /* 0x0000000600217307 */ /* 0x0001e20000201000 */
[-C--:B-1----:R-:W-:Y:S02]  /*a040*/  FMUL R11, R14, R47.reuse ;  /* 0x0000002f0e0b7220 */ /* 0x082fe40000400000 */
[----:B------:R-:W-:Y:S01]  /*a050*/  CS2R R14, SRZ ;  /* 0x00000000000e7805 */ /* 0x000fe2000001ff00 */
[----:B0-----:R-:W-:Y:S01]  /*a060*/  LOP3.LUT R6, R18, 0xffff, RZ, 0xc0, !PT ;  /* 0x0000ffff12067812 */ /* 0x001fe200078ec0ff */
[----:B------:R-:W-:Y:S01]  /*a070*/  FMUL R18, R16, R47 ;  /* 0x0000002f10127220 */ /* 0x000fe20000400000 */
[----:B------:R-:W-:-:S05]  /*a080*/  IMAD.WIDE R16, R4, R9, c[0x0][0x178] ;  /* 0x00005e0004107625 */ /* 0x000fca00078e0209 */
[----:B------:R0:W4:Y:S01]  /*a090*/  @P2 LDG.E.EF.128 R12, [R16.64] ;  /* 0x00000004100c2981 */ /* 0x000122000c0e1d00 */
[----:B---3--:R-:W-:Y:S01]  /*a0a0*/  FSETP.GT.AND P5, PT, R28, -127, PT ;  /* 0xc2fe00001c00780b */ /* 0x008fe20003fa4000 */
[----:B------:R-:W1:Y:S01]  /*a0b0*/  F2I.S16.TRUNC.NTZ R31, R19 ;  /* 0x00000013001f7305 */ /* 0x000e62000020e900 */
[----:B------:R-:W-:Y:S02]  /*a0c0*/  @P6 SEL R6, R6, 0x7f, P4 ;  /* 0x0000007f06066807 */ /* 0x000fe40002000000 */
[----:B------:R-:W-:Y:S02]  /*a0d0*/  FSETP.GEU.AND P4, PT, R19, 127, PT ;  /* 0x42fe00001300780b */ /* 0x000fe40003f8e000 */
[----:B------:R-:W-:-:S03]  /*a0e0*/  FSETP.NAN.AND P6, PT, R28, R28, PT ;  /* 0x0000001c1c00720b */ /* 0x000fc60003fc8000 */
[----:B------:R1:W3:Y:S04]  /*a0f0*/  FRND R29, R11 ;  /* 0x0000000b001d7307 */ /* 0x0002e80000201000 */
[----:B------:R-:W-:Y:S02]  /*a100*/  @!P5 FSEL R28, R28, -127, P6 ;  /* 0xc2fe00001c1cd808 */ /* 0x000fe40003000000 */
[----:B--2---:R-:W-:Y:S02]  /*a110*/  FSETP.GT.AND P5, PT, R30, -127, PT ;  /* 0xc2fe00001e00780b */ /* 0x004fe40003fa4000 */
[----:B------:R-:W-:Y:S02]  /*a120*/  FSETP.NAN.AND P6, PT, R19, R19, PT ;  /* 0x000000131300720b */ /* 0x000fe40003fc8000 */
[----:B-1----:R-:W-:Y:S01]  /*a130*/  LOP3.LUT R11, R31, 0xffff, RZ, 0xc0, !PT ;  /* 0x0000ffff1f0b7812 */ /* 0x002fe200078ec0ff */
[----:B------:R-:W1:Y:S01]  /*a140*/  FRND R18, R18 ;  /* 0x0000001200127307 */ /* 0x000e620000201000 */
[----:B------:R-:W-:-:S02]  /*a150*/  PRMT R20, R20, 0x7632, R20 ;  /* 0x0000763214147816 */ /* 0x000fc40000000014 */
[----:B------:R-:W-:Y:S02]  /*a160*/  @P4 SEL R11, R11, 0x7f, P6 ;  /* 0x0000007f0b0b4807 */ /* 0x000fe40003000000 */
[----:B---3--:R-:W-:-:S03]  /*a170*/  FSETP.GT.AND P6, PT, R29, -127, PT ;  /* 0xc2fe00001d00780b */ /* 0x008fc60003fc4000 */
[----:B------:R-:W2:Y:S01]  /*a180*/  F2I.S16.TRUNC.NTZ R19, R28 ;  /* 0x0000001c00137305 */ /* 0x000ea2000020e900 */
[----:B------:R-:W-:Y:S01]  /*a190*/  FSETP.NAN.AND P4, PT, R30, R30, PT ;  /* 0x0000001e1e00720b */ /* 0x000fe20003f88000 */
[----:B------:R-:W-:-:S03]  /*a1a0*/  IMAD.U32 R20, R20, 0x10000, RZ ;  /* 0x0001000014147824 */ /* 0x000fc600078e00ff */
[----:B------:R-:W-:Y:S02]  /*a1b0*/  @!P5 FSEL R30, R30, -127, P4 ;  /* 0xc2fe00001e1ed808 */ /* 0x000fe40002000000 */
[----:B------:R-:W-:Y:S01]  /*a1c0*/  FSETP.GEU.AND P4, PT, R28, 127, PT ;  /* 0x42fe00001c00780b */ /* 0x000fe20003f8e000 */
[----:B------:R-:W-:Y:S01]  /*a1d0*/  FMUL R20, R20, R47 ;  /* 0x0000002f14147220 */ /* 0x000fe20000400000 */
[C---:B------:R-:W-:Y:S01]  /*a1e0*/  FSETP.NAN.AND P5, PT, R29.reuse, R29, PT ;  /* 0x0000001d1d00720b */ /* 0x040fe20003fa8000 */
[----:B0-----:R-:W-:Y:S03]  /*a1f0*/  F2I.S16.TRUNC.NTZ R16, R30 ;  /* 0x0000001e00107305 */ /* 0x001fe6000020e900 */
[----:B------:R-:W-:Y:S02]  /*a200*/  @!P6 FSEL R29, R29, -127, P5 ;  /* 0xc2fe00001d1de808 */ /* 0x000fe40002800000 */
[----:B-1----:R-:W-:-:S03]  /*a210*/  FSETP.GT.AND P5, PT, R18, -127, PT ;  /* 0xc2fe00001200780b */ /* 0x002fc60003fa4000 */
[----:B------:R-:W0:Y:S01]  /*a220*/  FRND R34, R20 ;  /* 0x0000001400227307 */ /* 0x000e220000201000 */
[----:B------:R-:W-:Y:S02]  /*a230*/  FSETP.NAN.AND P6, PT, R28, R28, PT ;  /* 0x0000001c1c00720b */ /* 0x000fe40003fc8000 */
[----:B--2---:R-:W-:-:S04]  /*a240*/  LOP3.LUT R28, R19, 0xffff, RZ, 0xc0, !PT ;  /* 0x0000ffff131c7812 */ /* 0x004fc800078ec0ff */
[----:B------:R-:W-:Y:S02]  /*a250*/  @P4 SEL R28, R28, 0x7f, P6 ;  /* 0x0000007f1c1c4807 */ /* 0x000fe40003000000 */
[----:B------:R-:W-:Y:S01]  /*a260*/  FSETP.GEU.AND P4, PT, R30, 127, PT ;  /* 0x42fe00001e00780b */ /* 0x000fe20003f8e000 */
[----:B------:R-:W-:Y:S01]  /*a270*/  IMAD.U32 R4, R21, 0x10000, RZ ;  /* 0x0001000015047824 */ /* 0x000fe200078e00ff */
[----:B------:R-:W-:Y:S01]  /*a280*/  FSETP.NAN.AND P6, PT, R18, R18, PT ;  /* 0x000000121200720b */ /* 0x000fe20003fc8000 */
[----:B------:R-:W1:Y:S02]  /*a290*/  F2I.S16.TRUNC.NTZ R20, R29 ;  /* 0x0000001d00147305 */ /* 0x000e64000020e900 */
[----:B------:R-:W-:Y:S01]  /*a2a0*/  FMUL R17, R4, R47 ;  /* 0x0000002f04117220 */ /* 0x000fe20000400000 */
[----:B------:R-:W-:Y:S02]  /*a2b0*/  @!P5 FSEL R18, R18, -127, P6 ;  /* 0xc2fe00001212d808 */ /* 0x000fe40003000000 */
[----:B0-----:R-:W-:-:S02]  /*a2c0*/  FSETP.GT.AND P5, PT, R34, -127, PT ;  /* 0xc2fe00002200780b */ /* 0x001fc40003fa4000 */
[----:B------:R-:W-:Y:S02]  /*a2d0*/  FSETP.NAN.AND P6, PT, R30, R30, PT ;  /* 0x0000001e1e00720b */ /* 0x000fe40003fc8000 */
[----:B------:R-:W-:Y:S01]  /*a2e0*/  LOP3.LUT R4, R16, 0xffff, RZ, 0xc0, !PT ;  /* 0x0000ffff10047812 */ /* 0x000fe200078ec0ff */
[----:B------:R-:W0:Y:S03]  /*a2f0*/  F2I.S16.TRUNC.NTZ R31, R18 ;  /* 0x00000012001f7305 */ /* 0x000e26000020e900 */
[----:B------:R-:W-:Y:S02]  /*a300*/  @P4 SEL R4, R4, 0x7f, P6 ;  /* 0x0000007f04044807 */ /* 0x000fe40003000000 */
[----:B------:R-:W-:Y:S02]  /*a310*/  FSETP.GEU.AND P4, PT, R29, 127, PT ;  /* 0x42fe00001d00780b */ /* 0x000fe40003f8e000 */
[----:B------:R-:W-:Y:S01]  /*a320*/  FSETP.NAN.AND P6, PT, R34, R34, PT ;  /* 0x000000222200720b */ /* 0x000fe20003fc8000 */
[----:B------:R2:W3:Y:S01]  /*a330*/  FRND R35, R17 ;  /* 0x0000001100237307 */ /* 0x0004e20000201000 */
[----:B------:R-:W-:Y:S01]  /*a340*/  IMAD.U32 R16, R22, 0x10000, RZ ;  /* 0x0001000016107824 */ /* 0x000fe200078e00ff */
[----:B------:R-:W-:-:S02]  /*a350*/  PRMT R21, R21, 0x7632, R21 ;  /* 0x0000763215157816 */ /* 0x000fc40000000015 */
[----:B------:R-:W-:Y:S02]  /*a360*/  @!P5 FSEL R34, R34, -127, P6 ;  /* 0xc2fe00002222d808 */ /* 0x000fe40003000000 */
[----:B------:R-:W-:Y:S02]  /*a370*/  FSETP.NAN.AND P5, PT, R29, R29, PT ;  /* 0x0000001d1d00720b */ /* 0x000fe40003fa8000 */
[----:B------:R-:W-:Y:S02]  /*a380*/  FSETP.GEU.AND P6, PT, R18, 127, PT ;  /* 0x42fe00001200780b */ /* 0x000fe40003fce000 */
[----:B-1----:R-:W-:Y:S01]  /*a390*/  LOP3.LUT R29, R20, 0xffff, RZ, 0xc0, !PT ;  /* 0x0000ffff141d7812 */ /* 0x002fe200078ec0ff */
[----:B------:R-:W-:Y:S01]  /*a3a0*/  FMUL R19, R16, R47 ;  /* 0x0000002f10137220 */ /* 0x000fe20000400000 */
[----:B------:R-:W-:Y:S02]  /*a3b0*/  IMAD.U32 R16, R21, 0x10000, RZ ;  /* 0x0001000015107824 */ /* 0x000fe400078e00ff */
[----:B------:R-:W-:-:S02]  /*a3c0*/  @P4 SEL R29, R29, 0x7f, P5 ;  /* 0x0000007f1d1d4807 */ /* 0x000fc40002800000 */
[----:B------:R-:W-:Y:S01]  /*a3d0*/  FSETP.GT.AND P5, PT, R33, -127, PT ;  /* 0xc2fe00002100780b */ /* 0x000fe20003fa4000 */
[----:B------:R-:W-:Y:S01]  /*a3e0*/  FMUL R30, R16, R47 ;  /* 0x0000002f101e7220 */ /* 0x000fe20000400000 */
[----:B------:R-:W-:Y:S01]  /*a3f0*/  FSETP.NAN.AND P4, PT, R18, R18, PT ;  /* 0x000000121200720b */ /* 0x000fe20003f88000 */
[----:B------:R1:W-:Y:S01]  /*a400*/  FRND R37, R19 ;  /* 0x0000001300257307 */ /* 0x0003e20000201000 */
[----:B0-----:R-:W-:Y:S01]  /*a410*/  LOP3.LUT R31, R31, 0xffff, RZ, 0xc0, !PT ;  /* 0x0000ffff1f1f7812 */ /* 0x001fe200078ec0ff */
[----:B--2---:R-:W-:Y:S01]  /*a420*/  CS2R R16, SRZ ;  /* 0x0000000000107805 */ /* 0x004fe2000001ff00 */
[----:B------:R-:W-:Y:S02]  /*a430*/  IMAD.WIDE R20, R7, R46, c[0x0][0x178] ;  /* 0x00005e0007147625 */ /* 0x000fe400078e022e */
[----:B------:R-:W-:-:S03]  /*a440*/  @P6 SEL R31, R31, 0x7f, P4 ;  /* 0x0000007f1f1f6807 */ /* 0x000fc60002000000 */
[----:B------:R-:W0:Y:S01]  /*a450*/  FRND R36, R30 ;  /* 0x0000001e00247307 */ /* 0x000e220000201000 */
[----:B-1----:R-:W-:Y:S01]  /*a460*/  CS2R R18, SRZ ;  /* 0x0000000000127805 */ /* 0x002fe2000001ff00 */
[----:B---3--:R-:W-:Y:S02]  /*a470*/  FSETP.GT.AND P4, PT, R35, -127, PT ;  /* 0xc2fe00002300780b */ /* 0x008fe40003f84000 */
[----:B------:R-:W-:-:S03]  /*a480*/  FSETP.NAN.AND P6, PT, R33, R33, PT ;  /* 0x000000212100720b */ /* 0x000fc60003fc8000 */
[----:B------:R1:W2:Y:S01]  /*a490*/  @!P1 LDG.E.EF.128 R16, [R20.64] ;  /* 0x0000000414109981 */ /* 0x0002a2000c0e1d00 */
[----:B------:R-:W3:Y:S01]  /*a4a0*/  F2I.S16.TRUNC.NTZ R39, R34 ;  /* 0x0000002200277305 */ /* 0x000ee2000020e900 */
[----:B------:R-:W-:Y:S02]  /*a4b0*/  PRMT R22, R22, 0x7632, R22 ;  /* 0x0000763216167816 */ /* 0x000fe40000000016 */
[----:B------:R-:W-:Y:S02]  /*a4c0*/  @!P5 FSEL R33, R33, -127, P6 ;  /* 0xc2fe00002121d808 */ /* 0x000fe40003000000 */
[----:B------:R-:W-:Y:S01]  /*a4d0*/  FSETP.GEU.AND P5, PT, R34, 127, PT ;  /* 0x42fe00002200780b */ /* 0x000fe20003fae000 */
[----:B------:R-:W-:Y:S01]  /*a4e0*/  IMAD.U32 R22, R22, 0x10000, RZ ;  /* 0x0001000016167824 */ /* 0x000fe200078e00ff */
[C---:B------:R-:W-:Y:S01]  /*a4f0*/  FSETP.NAN.AND P6, PT, R35.reuse, R35, PT ;  /* 0x000000232300720b */ /* 0x040fe20003fc8000 */
[----:B------:R-:W1:Y:S02]  /*a500*/  F2I.S16.TRUNC.NTZ R40, R33 ;  /* 0x0000002100287305 */ /* 0x000e64000020e900 */
[----:B------:R-:W-:Y:S01]  /*a510*/  FMUL R32, R22, R47 ;  /* 0x0000002f16207220 */ /* 0x000fe20000400000 */
[----:B------:R-:W-:-:S02]  /*a520*/  @!P4 FSEL R35, R35, -127, P6 ;  /* 0xc2fe00002323c808 */ /* 0x000fc40003000000 */
[----:B0-----:R-:W-:Y:S02]  /*a530*/  FSETP.GT.AND P6, PT, R36, -127, PT ;  /* 0xc2fe00002400780b */ /* 0x001fe40003fc4000 */
[----:B------:R-:W-:Y:S02]  /*a540*/  FSETP.NAN.AND P4, PT, R34, R34, PT ;  /* 0x000000222200720b */ /* 0x000fe40003f88000 */
[----:B---3--:R-:W-:Y:S01]  /*a550*/  LOP3.LUT R30, R39, 0xffff, RZ, 0xc0, !PT ;  /* 0x0000ffff271e7812 */ /* 0x008fe200078ec0ff */
[----:B------:R-:W0:Y:S03]  /*a560*/  FRND R38, R32 ;  /* 0x0000002000267307 */ /* 0x000e260000201000 */
[----:B------:R-:W-:Y:S02]  /*a570*/  @P5 SEL R30, R30, 0x7f, P4 ;  /* 0x0000007f1e1e5807 */ /* 0x000fe40002000000 */
[----:B------:R-:W-:-:S03]  /*a580*/  FSETP.GEU.AND P4, PT, R33, 127, PT ;  /* 0x42fe00002100780b */ /* 0x000fc60003f8e000 */
[----:B------:R-:W3:Y:S01]  /*a590*/  F2I.S16.TRUNC.NTZ R41, R35 ;  /* 0x0000002300297305 */ /* 0x000ee2000020e900 */
[----:B------:R-:W-:-:S04]  /*a5a0*/  FSETP.NAN.AND P5, PT, R36, R36, PT ;  /* 0x000000242400720b */ /* 0x000fc80003fa8000 */
[----:B------:R-:W-:Y:S02]  /*a5b0*/  @!P6 FSEL R36, R36, -127, P5 ;  /* 0xc2fe00002424e808 */ /* 0x000fe40002800000 */
[----:B------:R-:W-:Y:S02]  /*a5c0*/  FSETP.NAN.AND P6, PT, R33, R33, PT ;  /* 0x000000212100720b */ /* 0x000fe40003fc8000 */
[----:B------:R-:W-:Y:S02]  /*a5d0*/  FSETP.GEU.AND P5, PT, R35, 127, PT ;  /* 0x42fe00002300780b */ /* 0x000fe40003fae000 */
[----:B-1----:R-:W-:Y:S01]  /*a5e0*/  LOP3.LUT R33, R40, 0xffff, RZ, 0xc0, !PT ;  /* 0x0000ffff28217812 */ /* 0x002fe200078ec0ff */
[----:B------:R-:W-:Y:S01]  /*a5f0*/  IMAD.U32 R22, R23, 0x10000, RZ ;  /* 0x0001000017167824 */ /* 0x000fe200078e00ff */
[----:B------:R-:W1:Y:S02]  /*a600*/  F2I.S16.TRUNC.NTZ R34, R36 ;  /* 0x0000002400227305 */ /* 0x000e64000020e900 */
[----:B------:R-:W-:-:S02]  /*a610*/  @P4 SEL R33, R33, 0x7f, P6 ;  /* 0x0000007f21214807 */ /* 0x000fc40003000000 */
[----:B0-----:R-:W-:Y:S01]  /*a620*/  FSETP.GT.AND P4, PT, R38, -127, PT ;  /* 0xc2fe00002600780b */ /* 0x001fe20003f84000 */
[----:B------:R-:W-:Y:S01]  /*a630*/  FMUL R21, R22, R47 ;  /* 0x0000002f16157220 */ /* 0x000fe20000400000 */
[----:B------:R-:W-:Y:S02]  /*a640*/  FSETP.NAN.AND P6, PT, R35, R35, PT ;  /* 0x000000232300720b */ /* 0x000fe40003fc8000 */
[----:B---3--:R-:W-:Y:S01]  /*a650*/  LOP3.LUT R32, R41, 0xffff, RZ, 0xc0, !PT ;  /* 0x0000ffff29207812 */ /* 0x008fe200078ec0ff */
[----:B------:R-:W0:Y:S01]  /*a660*/  FRND R39, R21 ;  /* 0x0000001500277307 */ /* 0x000e220000201000 */
[----:B------:R-:W-:Y:S02]  /*a670*/  PRMT R23, R23, 0x7632, R23 ;  /* 0x0000763217177816 */ /* 0x000fe40000000017 */
[----:B------:R-:W-:Y:S02]  /*a680*/  @P5 SEL R32, R32, 0x7f, P6 ;  /* 0x0000007f20205807 */ /* 0x000fe40003000000 */
[----:B------:R-:W-:-:S02]  /*a690*/  FSETP.GEU.AND P5, PT, R36, 127, PT ;  /* 0x42fe00002400780b */ /* 0x000fc40003fae000 */
[----:B------:R-:W-:Y:S01]  /*a6a0*/  FSETP.NAN.AND P6, PT, R38, R38, PT ;  /* 0x000000262600720b */ /* 0x000fe20003fc8000 */
[----:B------:R-:W-:-:S03]  /*a6b0*/  IMAD.U32 R20, R23, 0x10000, RZ ;  /* 0x0001000017147824 */ /* 0x000fc600078e00ff */
[----:B------:R-:W-:Y:S02]  /*a6c0*/  @!P4 FSEL R38, R38, -127, P6 ;  /* 0xc2fe00002626c808 */ /* 0x000fe40003000000 */
[----:B------:R-:W-:Y:S01]  /*a6d0*/  FSETP.GT.AND P4, PT, R37, -127, PT ;  /* 0xc2fe00002500780b */ /* 0x000fe20003f84000 */
[----:B------:R-:W-:Y:S01]  /*a6e0*/  FMUL R20, R20, R47 ;  /* 0x0000002f14147220 */ /* 0x000fe20000400000 */
[----:B------:R-:W-:Y:S02]  /*a6f0*/  FSETP.NAN.AND P6, PT, R36, R36, PT ;  /* 0x000000242400720b */ /* 0x000fe40003fc8000 */
[----:B-1----:R-:W-:Y:S01]  /*a700*/  LOP3.LUT R35, R34, 0xffff, RZ, 0xc0, !PT ;  /* 0x0000ffff22237812 */ /* 0x002fe200078ec0ff */
[----:B------:R-:W1:Y:S03]  /*a710*/  FRND R23, R20 ;  /* 0x0000001400177307 */ /* 0x000e660000201000 */
[----:B------:R-:W-:-:S02]  /*a720*/  @P5 SEL R35, R35, 0x7f, P6 ;  /* 0x0000007f23235807 */ /* 0x000fc40003000000 */
[----:B0-----:R-:W-:-:S03]  /*a730*/  FSETP.GT.AND P5, PT, R39, -127, PT ;  /* 0xc2fe00002700780b */ /* 0x001fc60003fa4000 */
[----:B------:R-:W0:Y:S01]  /*a740*/  F2I.S16.TRUNC.NTZ R34, R38 ;  /* 0x0000002600227305 */ /* 0x000e22000020e900 */
[C---:B------:R-:W-:Y:S01]  /*a750*/  FSETP.NAN.AND P6, PT, R37.reuse, R37, PT ;  /* 0x000000252500720b */ /* 0x040fe20003fc8000 */
[C---:B-----5:R-:W-:Y:S01]  /*a760*/  IMAD.U32 R22, R24.reuse, 0x10000, RZ ;  /* 0x0001000018167824 */ /* 0x060fe200078e00ff */
[----:B------:R-:W-:Y:S02]  /*a770*/  PRMT R24, R24, 0x7632, R24 ;  /* 0x0000763218187816 */ /* 0x000fe40000000018 */
[----:B------:R-:W-:Y:S01]  /*a780*/  @!P4 FSEL R37, R37, -127, P6 ;  /* 0xc2fe00002525c808 */ /* 0x000fe20003000000 */
[----:B------:R-:W-:Y:S01]  /*a790*/  FMUL R22, R22, R47 ;  /* 0x0000002f16167220 */ /* 0x000fe20000400000 */
[----:B------:R-:W-:Y:S01]  /*a7a0*/  FSETP.GEU.AND P4, PT, R38, 127, PT ;  /* 0x42fe00002600780b */ /* 0x000fe20003f8e000 */
[----:B------:R-:W-:Y:S01]  /*a7b0*/  IMAD.U32 R24, R24, 0x10000, RZ ;  /* 0x0001000018187824 */ /* 0x000fe200078e00ff */
[C---:B------:R-:W-:Y:S01]  /*a7c0*/  FSETP.NAN.AND P6, PT, R39.reuse, R39, PT ;  /* 0x000000272700720b */ /* 0x040fe20003fc8000 */
[----:B------:R-:W-:Y:S02]  /*a7d0*/  FRND R41, R22 ;  /* 0x0000001600297307 */ /* 0x000fe40000201000 */
[----:B------:R-:W-:Y:S01]  /*a7e0*/  FMUL R24, R24, R47 ;  /* 0x0000002f18187220 */ /* 0x000fe20000400000 */
[----:B------:R-:W-:-:S02]  /*a7f0*/  @!P5 FSEL R39, R39, -127, P6 ;  /* 0xc2fe00002727d808 */ /* 0x000fc40003000000 */
[----:B-1----:R-:W-:-:S03]  /*a800*/  FSETP.GT.AND P5, PT, R23, -127, PT ;  /* 0xc2fe00001700780b */ /* 0x002fc60003fa4000 */
[----:B------:R-:W1:Y:S01]  /*a810*/  F2I.S16.TRUNC.NTZ R22, R37 ;  /* 0x0000002500167305 */ /* 0x000e62000020e900 */
[----:B------:R-:W-:Y:S02]  /*a820*/  FSETP.NAN.AND P6, PT, R38, R38, PT ;  /* 0x000000262600720b */ /* 0x000fe40003fc8000 */
[----:B0-----:R-:W-:-:S04]  /*a830*/  LOP3.LUT R34, R34, 0xffff, RZ, 0xc0, !PT ;  /* 0x0000ffff22227812 */ /* 0x001fc800078ec0ff */
[----:B------:R-:W-:Y:S01]  /*a840*/  @P4 SEL R34, R34, 0x7f, P6 ;  /* 0x0000007f22224807 */ /* 0x000fe20003000000 */
[----:B------:R-:W0:Y:S01]  /*a850*/  FRND R40, R24 ;  /* 0x0000001800287307 */ /* 0x000e220000201000 */
[----:B------:R-:W-:Y:S02]  /*a860*/  FSETP.GEU.AND P4, PT, R37, 127, PT ;  /* 0x42fe00002500780b */ /* 0x000fe40003f8e000 */
[----:B------:R-:W-:-:S05]  /*a870*/  FSETP.NAN.AND P6, PT, R23, R23, PT ;  /* 0x000000171700720b */ /* 0x000fca0003fc8000 */
[----:B------:R-:W3:Y:S01]  /*a880*/  F2I.S16.TRUNC.NTZ R36, R39 ;  /* 0x0000002700247305 */ /* 0x000ee2000020e900 */
        /* <DEDUP_REMOVED lines=9> */
[----:B------:R-:W-:Y:S02]  /*a920*/  PRMT R25, R25, 0x7632, R25 ;  /* 0x0000763219197816 */ /* 0x000fe40000000019 */
[----:B------:R-:W-:Y:S02]  /*a930*/  FSETP.NAN.AND P6, PT, R39, R39, PT ;  /* 0x000000272700720b */ /* 0x000fe40003fc8000 */
[----:B---3--:R-:W-:Y:S01]  /*a940*/  LOP3.LUT R36, R36, 0xffff, RZ, 0xc0, !PT ;  /* 0x0000ffff24247812 */ /* 0x008fe200078ec0ff */
[----:B------:R0:W3:Y:S01]  /*a950*/  FRND R42, R21 ;  /* 0x00000015002a7307 */ /* 0x0000e20000201000 */
[----:B------:R-:W-:Y:S02]  /*a960*/  IMAD.U32 R20, R25, 0x10000, RZ ;  /* 0x0001000019147824 */ /* 0x000fe400078e00ff */
[----:B------:R-:W-:-:S02]  /*a970*/  @P5 SEL R36, R36, 0x7f, P6 ;  /* 0x0000007f24245807 */ /* 0x000fc40003000000 */
[----:B------:R-:W-:Y:S02]  /*a980*/  FSETP.GEU.AND P5, PT, R23, 127, PT ;  /* 0x42fe00001700780b */ /* 0x000fe40003fae000 */
[----:B------:R-:W-:Y:S01]  /*a990*/  FSETP.NAN.AND P6, PT, R40, R40, PT ;  /* 0x000000282800720b */ /* 0x000fe20003fc8000 */
[----:B0-----:R-:W-:Y:S01]  /*a9a0*/  FMUL R21, R20, R47 ;  /* 0x0000002f14157220 */ /* 0x001fe20000400000 */
[----:B------:R-:W-:Y:S02]  /*a9b0*/  PRMT R20, R26, 0x7632, R20 ;  /* 0x000076321a147816 */ /* 0x000fe40000000014 */
[----:B------:R-:W-:Y:S02]  /*a9c0*/  @!P4 FSEL R40, R40, -127, P6 ;  /* 0xc2fe00002828c808 */ /* 0x000fe40003000000 */
[----:B------:R-:W-:Y:S01]  /*a9d0*/  FSETP.GT.AND P4, PT, R41, -127, PT ;  /* 0xc2fe00002900780b */ /* 0x000fe20003f84000 */
[----:B------:R-:W-:Y:S01]  /*a9e0*/  IMAD.U32 R20, R20, 0x10000, RZ ;  /* 0x0001000014147824 */ /* 0x000fe200078e00ff */
[----:B------:R-:W-:-:S02]  /*a9f0*/  FSETP.NAN.AND P6, PT, R23, R23, PT ;  /* 0x000000171700720b */ /* 0x000fc40003fc8000 */
[----:B-1----:R-:W-:Y:S02]  /*aa00*/  LOP3.LUT R39, R22, 0xffff, RZ, 0xc0, !PT ;  /* 0x0000ffff16277812 */ /* 0x002fe400078ec0ff */
[----:B------:R-:W-:Y:S01]  /*aa10*/  IADD3 R25, R7, 0x8, RZ ;  /* 0x0000000807197810 */ /* 0x000fe20007ffe0ff */
[----:B------:R0:W1:Y:S01]  /*aa20*/  FRND R43, R21 ;  /* 0x00000015002b7307 */ /* 0x0000620000201000 */
[----:B------:R-:W-:Y:S01]  /*aa30*/  FMUL R38, R20, R47 ;  /* 0x0000002f14267220 */ /* 0x000fe20000400000 */
[----:B------:R-:W-:Y:S01]  /*aa40*/  @P5 SEL R39, R39, 0x7f, P6 ;  /* 0x0000007f27275807 */ /* 0x000fe20003000000 */
[----:B------:R-:W-:Y:S01]  /*aa50*/  CS2R R22, SRZ ;  /* 0x0000000000167805 */ /* 0x000fe2000001ff00 */
[----:B---3--:R-:W-:Y:S01]  /*aa60*/  FSETP.GT.AND P5, PT, R42, -127, PT ;  /* 0xc2fe00002a00780b */ /* 0x008fe20003fa4000 */
[----:B------:R-:W-:Y:S01]  /*aa70*/  IMAD.WIDE R24, R25, R46, c[0x0][0x178] ;  /* 0x00005e0019187625 */ /* 0x000fe200078e022e */
[C---:B------:R-:W-:Y:S02]  /*aa80*/  FSETP.NAN.AND P6, PT, R41.reuse, R41, PT ;  /* 0x000000292900720b */ /* 0x040fe40003fc8000 */
[----:B------:R-:W3:Y:S01]  /*aa90*/  F2I.S16.TRUNC.NTZ R44, R40 ;  /* 0x00000028002c7305 */ /* 0x000ee2000020e900 */
[----:B0-----:R-:W-:Y:S01]  /*aaa0*/  CS2R R20, SRZ ;  /* 0x0000000000147805 */ /* 0x001fe2000001ff00 */
[----:B------:R-:W-:-:S02]  /*aab0*/  @!P4 FSEL R41, R41, -127, P6 ;  /* 0xc2fe00002929c808 */ /* 0x000fc40003000000 */
[----:B------:R-:W-:-:S03]  /*aac0*/  FSETP.GEU.AND P4, PT, R40, 127, PT ;  /* 0x42fe00002800780b */ /* 0x000fc60003f8e000 */
[----:B------:R0:W5:Y:S01]  /*aad0*/  @!P1 LDG.E.EF.128 R20, [R24.64] ;  /* 0x0000000418149981 */ /* 0x000162000c0e1d00 */
[C---:B------:R-:W-:Y:S01]  /*aae0*/  FSETP.NAN.AND P6, PT, R42.reuse, R42, PT ;  /* 0x0000002a2a00720b */ /* 0x040fe20003fc8000 */
[----:B------:R-:W0:Y:S03]  /*aaf0*/  F2I.S16.TRUNC.NTZ R50, R41 ;  /* 0x0000002900327305 */ /* 0x000e26000020e900 */
[----:B------:R-:W-:Y:S02]  /*ab00*/  @!P5 FSEL R42, R42, -127, P6 ;  /* 0xc2fe00002a2ad808 */ /* 0x000fe40003000000 */
[----:B-1----:R-:W-:Y:S02]  /*ab10*/  FSETP.GT.AND P5, PT, R43, -127, PT ;  /* 0xc2fe00002b00780b */ /* 0x002fe40003fa4000 */
[----:B------:R-:W-:Y:S01]  /*ab20*/  FSETP.NAN.AND P6, PT, R40, R40, PT ;  /* 0x000000282800720b */ /* 0x000fe20003fc8000 */
[----:B------:R3:W1:Y:S02]  /*ab30*/  FRND R45, R38 ;  /* 0x00000026002d7307 */ /* 0x0006640000201000 */
[----:B---3--:R-:W-:-:S06]  /*ab40*/  LOP3.LUT R38, R44, 0xffff, RZ, 0xc0, !PT ;  /* 0x0000ffff2c267812 */ /* 0x008fcc00078ec0ff */
[----:B------:R-:W3:Y:S01]  /*ab50*/  F2I.S16.TRUNC.NTZ R51, R42 ;  /* 0x0000002a00337305 */ /* 0x000ee2000020e900 */
[----:B------:R-:W-:Y:S02]  /*ab60*/  @P4 SEL R38, R38, 0x7f, P6 ;  /* 0x0000007f26264807 */ /* 0x000fe40003000000 */
[----:B------:R-:W-:Y:S02]  /*ab70*/  FSETP.GEU.AND P4, PT, R41, 127, PT ;  /* 0x42fe00002900780b */ /* 0x000fe40003f8e000 */
[----:B------:R-:W-:Y:S01]  /*ab80*/  FSETP.NAN.AND P6, PT, R43, R43, PT ;  /* 0x0000002b2b00720b */ /* 0x000fe20003fc8000 */
[----:B------:R-:W-:-:S03]  /*ab90*/  IMAD.U32 R26, R26, 0x10000, RZ ;  /* 0x000100001a1a7824 */ /* 0x000fc600078e00ff */
[----:B------:R-:W-:Y:S01]  /*aba0*/  @!P5 FSEL R43, R43, -127, P6 ;  /* 0xc2fe00002b2bd808 */ /* 0x000fe20003000000 */
[----:B------:R-:W-:Y:S01]  /*abb0*/  FMUL R40, R26, R47 ;  /* 0x0000002f1a287220 */ /* 0x000fe20000400000 */
[----:B------:R-:W-:Y:S02]  /*abc0*/  FSETP.NAN.AND P6, PT, R41, R41, PT ;  /* 0x000000292900720b */ /* 0x000fe40003fc8000 */
[----:B------:R-:W-:Y:S02]  /*abd0*/  FSETP.GEU.AND P5, PT, R42, 127, PT ;  /* 0x42fe00002a00780b */ /* 0x000fe40003fae000 */
[----:B0-----:R-:W-:Y:S01]  /*abe0*/  LOP3.LUT R41, R50, 0xffff, RZ, 0xc0, !PT ;  /* 0x0000ffff32297812 */ /* 0x001fe200078ec0ff */
[----:B------:R3:W0:Y:S03]  /*abf0*/  FRND R44, R40 ;  /* 0x00000028002c7307 */ /* 0x0006260000201000 */
[----:B------:R-:W-:-:S02]  /*ac00*/  @P4 SEL R41, R41, 0x7f, P6 ;  /* 0x0000007f29294807 */ /* 0x000fc40003000000 */
[----:B-1----:R-:W-:Y:S01]  /*ac10*/  FSETP.GT.AND P4, PT, R45, -127, PT ;  /* 0xc2fe00002d00780b */ /* 0x002fe20003f84000 */
[----:B------:R-:W-:Y:S01]  /*ac20*/  IMAD.U32 R26, R27, 0x10000, RZ ;  /* 0x000100001b1a7824 */ /* 0x000fe200078e00ff */
[----:B------:R-:W-:Y:S01]  /*ac30*/  FSETP.NAN.AND P6, PT, R42, R42, PT ;  /* 0x0000002a2a00720b */ /* 0x000fe20003fc8000 */
[----:B------:R-:W1:Y:S01]  /*ac40*/  F2I.S16.TRUNC.NTZ R25, R43 ;  /* 0x0000002b00197305 */ /* 0x000e62000020e900 */
[----:B---3--:R-:W-:Y:S01]  /*ac50*/  LOP3.LUT R40, R51, 0xffff, RZ, 0xc0, !PT ;  /* 0x0000ffff33287812 */ /* 0x008fe200078ec0ff */
[----:B------:R-:W-:-:S03]  /*ac60*/  FMUL R26, R26, R47 ;  /* 0x0000002f1a1a7220 */ /* 0x000fc60000400000 */
[----:B------:R-:W-:Y:S02]  /*ac70*/  @P5 SEL R40, R40, 0x7f, P6 ;  /* 0x0000007f28285807 */ /* 0x000fe40003000000 */
[----:B------:R-:W-:Y:S02]  /*ac80*/  FSETP.NAN.AND P6, PT, R45, R45, PT ;  /* 0x0000002d2d00720b */ /* 0x000fe40003fc8000 */
[----:B------:R-:W-:Y:S01]  /*ac90*/  FSETP.GEU.AND P5, PT, R43, 127, PT ;  /* 0x42fe00002b00780b */ /* 0x000fe20003fae000 */
[----:B------:R-:W3:Y:S01]  /*aca0*/  FRND R26, R26 ;  /* 0x0000001a001a7307 */ /* 0x000ee20000201000 */
[----:B------:R-:W-:Y:S02]  /*acb0*/  @!P4 FSEL R45, R45, -127, P6 ;  /* 0xc2fe00002d2dc808 */ /* 0x000fe40003000000 */
[----:B0-----:R-:W-:Y:S02]  /*acc0*/  FSETP.GT.AND P4, PT, R44, -127, PT ;  /* 0xc2fe00002c00780b */ /* 0x001fe40003f84000 */
[----:B------:R-:W-:-:S03]  /*acd0*/  FSETP.NAN.AND P6, PT, R43, R43, PT ;  /* 0x0000002b2b00720b */ /* 0x000fc60003fc8000 */
[----:B------:R-:W0:Y:S01]  /*ace0*/  F2I.S16.TRUNC.NTZ R42, R45 ;  /* 0x0000002d002a7305 */ /* 0x000e22000020e900 */
[----:B-1----:R-:W-:-:S04]  /*acf0*/  LOP3.LUT R43, R25, 0xffff, RZ, 0xc0, !PT ;  /* 0x0000ffff192b7812 */ /* 0x002fc800078ec0ff */
[----:B------:R-:W-:Y:S02]  /*ad00*/  @P5 SEL R43, R43, 0x7f, P6 ;  /* 0x0000007f2b2b5807 */ /* 0x000fe40003000000 */
[C---:B------:R-:W-:Y:S02]  /*ad10*/  FSETP.NAN.AND P6, PT, R44.reuse, R44, PT ;  /* 0x0000002c2c00720b */ /* 0x040fe40003fc8000 */
[----:B------:R-:W-:Y:S02]  /*ad20*/  FSETP.GEU.AND P5, PT, R45, 127, PT ;  /* 0x42fe00002d00780b */ /* 0x000fe40003fae000 */
[----:B------:R-:W-:Y:S02]  /*ad30*/  @!P4 FSEL R44, R44, -127, P6 ;  /* 0xc2fe00002c2cc808 */ /* 0x000fe40003000000 */
[----:B---3--:R-:W-:Y:S02]  /*ad40*/  FSETP.GT.AND P4, PT, R26, -127, PT ;  /* 0xc2fe00001a00780b */ /* 0x008fe40003f84000 */
[----:B------:R-:W-:-:S02]  /*ad50*/  PRMT R27, R27, 0x7632, R27 ;  /* 0x000076321b1b7816 */ /* 0x000fc4000000001b */
[----:B------:R-:W-:Y:S02]  /*ad60*/  FSETP.NAN.AND P6, PT, R45, R45, PT ;  /* 0x0000002d2d00720b */ /* 0x000fe40003fc8000 */
[----:B0-----:R-:W-:Y:S01]  /*ad70*/  LOP3.LUT R42, R42, 0xffff, RZ, 0xc0, !PT ;  /* 0x0000ffff2a2a7812 */ /* 0x001fe200078ec0ff */
[----:B------:R-:W-:-:S03]  /*ad80*/  IMAD.U32 R24, R27, 0x10000, RZ ;  /* 0x000100001b187824 */ /* 0x000fc600078e00ff */
[----:B------:R-:W-:Y:S02]  /*ad90*/  @P5 SEL R42, R42, 0x7f, P6 ;  /* 0x0000007f2a2a5807 */ /* 0x000fe40003000000 */
[----:B------:R-:W-:Y:S01]  /*ada0*/  FSETP.NAN.AND P6, PT, R26, R26, PT ;  /* 0x0000001a1a00720b */ /* 0x000fe20003fc8000 */
[----:B------:R-:W-:-:S03]  /*adb0*/  FMUL R24, R24, R47 ;  /* 0x0000002f18187220 */ /* 0x000fc60000400000 */
[----:B------:R-:W-:Y:S01]  /*adc0*/  @!P4 FSEL R26, R26, -127, P6 ;  /* 0xc2fe00001a1ac808 */ /* 0x000fe20003000000 */
[----:B------:R-:W0:Y:S08]  /*add0*/  FRND R55, R24 ;  /* 0x0000001800377307 */ /* 0x000e300000201000 */
[----:B------:R-:W1:Y:S01]  /*ade0*/  F2I.S16.TRUNC.NTZ R24, R26 ;  /* 0x0000001a00187305 */ /* 0x000e62000020e900 */
[----:B------:R-:W-:-:S07]  /*adf0*/  FSETP.GEU.AND P5, PT, R44, 127, PT ;  /* 0x42fe00002c00780b */ /* 0x000fce0003fae000 */
[----:B------:R1:W3:Y:S01]  /*ae00*/  F2I.S16.TRUNC.NTZ R45, R44 ;  /* 0x0000002c002d7305 */ /* 0x0002e2000020e900 */
[----:B------:R-:W-:Y:S02]  /*ae10*/  FSETP.NAN.AND P6, PT, R44, R44, PT ;  /* 0x0000002c2c00720b */ /* 0x000fe40003fc8000 */
[----:B0-----:R-:W-:Y:S02]  /*ae20*/  FSETP.GT.AND P4, PT, R55, -127, PT ;  /* 0xc2fe00003700780b */ /* 0x001fe40003f84000 */
[----:B-1----:R-:W-:Y:S02]  /*ae30*/  LOP3.LUT R44, R24, 0xffff, RZ, 0xc0, !PT ;  /* 0x0000ffff182c7812 */ /* 0x002fe400078ec0ff */
[----:B----4-:R-:W-:Y:S02]  /*ae40*/  PRMT R24, R12, 0x7632, R24 ;  /* 0x000076320c187816 */ /* 0x010fe40000000018 */
[----:B---3--:R-:W-:-:S03]  /*ae50*/  LOP3.LUT R45, R45, 0xffff, RZ, 0xc0, !PT ;  /* 0x0000ffff2d2d7812 */ /* 0x008fc600078ec0ff */
[----:B------:R-:W-:Y:S01]  /*ae60*/  IMAD.U32 R24, R24, 0x10000, RZ ;  /* 0x0001000018187824 */ /* 0x000fe200078e00ff */
[----:B------:R-:W-:-:S03]  /*ae70*/  @P5 SEL R45, R45, 0x7f, P6 ;  /* 0x0000007f2d2d5807 */ /* 0x000fc60003000000 */
[----:B------:R-:W-:Y:S01]  /*ae80*/  FMUL R54, R24, R47 ;  /* 0x0000002f18367220 */ /* 0x000fe20000400000 */
[C---:B------:R-:W-:Y:S02]  /*ae90*/  FSETP.GEU.AND P5, PT, R26.reuse, 127, PT ;  /* 0x42fe00001a00780b */ /* 0x040fe40003fae000 */
[C---:B------:R-:W-:Y:S01]  /*aea0*/  FSETP.NAN.AND P6, PT, R55.reuse, R55, PT ;  /* 0x000000373700720b */ /* 0x040fe20003fc8000 */
[----:B------:R-:W0:Y:S01]  /*aeb0*/  FRND R57, R54 ;  /* 0x0000003600397307 */ /* 0x000e220000201000 */
[----:B------:R-:W-:Y:S02]  /*aec0*/  CS2R R24, SRZ ;  /* 0x0000000000187805 */ /* 0x000fe4000001ff00 */
[----:B------:R-:W-:Y:S02]  /*aed0*/  @!P4 FSEL R55, R55, -127, P6 ;  /* 0xc2fe00003737c808 */ /* 0x000fe40003000000 */
[----:B------:R-:W-:Y:S01]  /*aee0*/  FSETP.NAN.AND P6, PT, R26, R26, PT ;  /* 0x0000001a1a00720b */ /* 0x000fe20003fc8000 */
[----:B------:R-:W-:Y:S01]  /*aef0*/  IMAD.WIDE R50, R5, R46, c[0x0][0x178] ;  /* 0x00005e0005327625 */ /* 0x000fe200078e022e */
[----:B------:R-:W-:Y:S01]  /*af00*/  CS2R R26, SRZ ;  /* 0x00000000001a7805 */ /* 0x000fe2000001ff00 */
[----:B------:R-:W-:-:S02]  /*af10*/  FSETP.GT.AND P4, PT, |R49|, 8.50705917302346158658e+37, PT ;  /* 0x7e8000003100780b */ /* 0x000fc40003f84200 */
[----:B------:R-:W-:-:S03]  /*af20*/  @P5 SEL R44, R44, 0x7f, P6 ;  /* 0x0000007f2c2c5807 */ /* 0x000fc60003000000 */
[----:B------:R1:W3:Y:S01]  /*af30*/  @P0 LDG.E.EF.128 R24, [R50.64] ;  /* 0x0000000432180981 */ /* 0x0002e2000c0e1d00 */
[----:B------:R-:W-:Y:S01]  /*af40*/  FSETP.GEU.AND P6, PT, |R49|, 1.175494350822287508e-38, PT ;  /* 0x008000003100780b */ /* 0x000fe20003fce200 */
[----:B------:R-:W-:Y:S01]  /*af50*/  IMAD.U32 R12, R12, 0x10000, RZ ;  /* 0x000100000c0c7824 */ /* 0x000fe200078e00ff */
[----:B0-----:R-:W-:-:S03]  /*af60*/  FSETP.GT.AND P5, PT, R57, -127, PT ;  /* 0xc2fe00003900780b */ /* 0x001fc60003fa4000 */
[----:B------:R-:W-:Y:S02]  /*af70*/  FMUL R53, R12, R47 ;  /* 0x0000002f0c357220 */ /* 0x000fe40000400000 */
[----:B------:R-:W-:Y:S02]  /*af80*/  @P4 FMUL R49, R49, 0.25 ;  /* 0x3e80000031314820 */ /* 0x000fe40000400000 */
[----:B------:R0:W4:Y:S01]  /*af90*/  FRND R56, R53 ;  /* 0x0000003500387307 */ /* 0x0001220000201000 */
[----:B------:R-:W-:-:S03]  /*afa0*/  IMAD.U32 R12, R13, 0x10000, RZ ;  /* 0x000100000d0c7824 */ /* 0x000fc600078e00ff */
[----:B------:R-:W-:-:S04]  /*afb0*/  @!P6 FMUL R49, R49, 16777216 ;  /* 0x4b8000003131e820 */ /* 0x000fc80000400000 */
[----:B------:R-:W1:Y:S01]  /*afc0*/  F2I.S16.TRUNC.NTZ R61, R55 ;  /* 0x00000037003d7305 */ /* 0x000e62000020e900 */
[----:B0-----:R-:W-:Y:S02]  /*afd0*/  FSEL R53, R48, 1, P4 ;  /* 0x3f80000030357808 */ /* 0x001fe40002000000 */
[----:B------:R-:W-:Y:S01]  /*afe0*/  FSETP.NAN.AND P4, PT, R57, R57, PT ;  /* 0x000000393900720b */ /* 0x000fe20003f88000 */
[----:B------:R-:W-:Y:S01]  /*aff0*/  IMAD.U32 R46, R14, 0x10000, RZ ;  /* 0x000100000e2e7824 */ /* 0x000fe200078e00ff */
[----:B------:R-:W-:-:S03]  /*b000*/  PRMT R13, R13, 0x7632, R13 ;  /* 0x000076320d0d7816 */ /* 0x000fc6000000000d */
[----:B------:R0:W-:Y:S01]  /*b010*/  MUFU.RCP R52, R49 ;  /* 0x0000003100347308 */ /* 0x0001e20000001000 */
[----:B------:R-:W-:Y:S01]  /*b020*/  @!P5 FSEL R57, R57, -127, P4 ;  /* 0xc2fe00003939d808 */ /* 0x000fe20002000000 */
[-C--:B------:R-:W-:Y:S01]  /*b030*/  FMUL R46, R46, R47.reuse ;  /* 0x0000002f2e2e7220 */ /* 0x080fe20000400000 */
[----:B------:R-:W-:Y:S01]  /*b040*/  FSETP.GEU.AND P5, PT, R55, 127, PT ;  /* 0x42fe00003700780b */ /* 0x000fe20003fae000 */
[-C--:B0-----:R-:W-:Y:S01]  /*b050*/  FMUL R49, R12, R47.reuse ;  /* 0x0000002f0c317220 */ /* 0x081fe20000400000 */
[----:B------:R-:W-:Y:S01]  /*b060*/  IMAD.U32 R12, R15, 0x10000, RZ ;  /* 0x000100000f0c7824 */ /* 0x000fe200078e00ff */
[----:B------:R-:W-:Y:S02]  /*b070*/  @!P6 FMUL R53, R53, 16777216 ;  /* 0x4b8000003535e820 */ /* 0x000fe40000400000 */
[----:B------:R1:W0:Y:S01]  /*b080*/  FRND R58, R49 ;  /* 0x00000031003a7307 */ /* 0x0002220000201000 */
[----:B------:R-:W-:Y:S01]  /*b090*/  FMUL R54, R12, R47 ;  /* 0x0000002f0c367220 */ /* 0x000fe20000400000 */
[----:B------:R-:W-:Y:S01]  /*b0a0*/  IMAD.U32 R12, R13, 0x10000, RZ ;  /* 0x000100000d0c7824 */ /* 0x000fe200078e00ff */
[----:B----4-:R-:W-:-:S02]  /*b0b0*/  FSETP.GT.AND P6, PT, R56, -127, PT ;  /* 0xc2fe00003800780b */ /* 0x010fc40003fc4000 */
[----:B------:R-:W-:Y:S01]  /*b0c0*/  FSETP.NAN.AND P4, PT, R55, R55, PT ;  /* 0x000000373700720b */ /* 0x000fe20003f88000 */
[----:B------:R-:W-:Y:S02]  /*b0d0*/  FMUL R12, R12, R47 ;  /* 0x0000002f0c0c7220 */ /* 0x000fe40000400000 */
[----:B------:R-:W-:Y:S01]  /*b0e0*/  FRND R59, R46 ;  /* 0x0000002e003b7307 */ /* 0x000fe20000201000 */
[----:B-1----:R-:W-:Y:S02]  /*b0f0*/  LOP3.LUT R49, R61, 0xffff, RZ, 0xc0, !PT ;  /* 0x0000ffff3d317812 */ /* 0x002fe400078ec0ff */
[----:B------:R-:W-:-:S05]  /*b100*/  PRMT R14, R14, 0x7632, R14 ;  /* 0x000076320e0e7816 */ /* 0x000fca000000000e */
[----:B------:R-:W1:Y:S01]  /*b110*/  F2I.S16.TRUNC.NTZ R46, R57 ;  /* 0x00000039002e7305 */ /* 0x000e62000020e900 */
[----:B------:R-:W-:Y:S02]  /*b120*/  @P5 SEL R49, R49, 0x7f, P4 ;  /* 0x0000007f31315807 */ /* 0x000fe40002000000 */
[----:B------:R-:W-:Y:S02]  /*b130*/  FSETP.GEU.AND P4, PT, R57, 127, PT ;  /* 0x42fe00003900780b */ /* 0x000fe40003f8e000 */
[----:B------:R-:W-:-:S03]  /*b140*/  FSETP.NAN.AND P5, PT, R56, R56, PT ;  /* 0x000000383800720b */ /* 0x000fc60003fa8000 */
[----:B------:R-:W-:Y:S01]  /*b150*/  FRND R60, R54 ;  /* 0x00000036003c7307 */ /* 0x000fe20000201000 */
[----:B------:R-:W-:Y:S01]  /*b160*/  IMAD.U32 R14, R14, 0x10000, RZ ;  /* 0x000100000e0e7824 */ /* 0x000fe200078e00ff */
[----:B------:R-:W-:-:S06]  /*b170*/  @!P6 FSEL R56, R56, -127, P5 ;  /* 0xc2fe00003838e808 */ /* 0x000fcc0002800000 */
[----:B------:R-:W4:Y:S01]  /*b180*/  FRND R54, R12 ;  /* 0x0000000c00367307 */ /* 0x000f220000201000 */
[----:B0-----:R-:W-:Y:S01]  /*b190*/  FSETP.GT.AND P5, PT, R58, -127, PT ;  /* 0xc2fe00003a00780b */ /* 0x001fe20003fa4000 */
[----:B------:R-:W-:Y:S01]  /*b1a0*/  FMUL R14, R14, R47 ;  /* 0x0000002f0e0e7220 */ /* 0x000fe20000400000 */
[----:B------:R-:W-:Y:S02]  /*b1b0*/  FSETP.NAN.AND P6, PT, R57, R57, PT ;  /* 0x000000393900720b */ /* 0x000fe40003fc8000 */
[----:B-1----:R-:W-:-:S03]  /*b1c0*/  LOP3.LUT R46, R46, 0xffff, RZ, 0xc0, !PT ;  /* 0x0000ffff2e2e7812 */ /* 0x002fc600078ec0ff */
[----:B------:R-:W0:Y:S01]  /*b1d0*/  FRND R14, R14 ;  /* 0x0000000e000e7307 */ /* 0x000e220000201000 */
[----:B------:R-:W-:Y:S02]  /*b1e0*/  @P4 SEL R46, R46, 0x7f, P6 ;  /* 0x0000007f2e2e4807 */ /* 0x000fe40003000000 */
[----:B------:R-:W-:-:S05]  /*b1f0*/  FSETP.NAN.AND P6, PT, R58, R58, PT ;  /* 0x0000003a3a00720b */ /* 0x000fca0003fc8000 */
[----:B------:R-:W1:Y:S01]  /*b200*/  F2I.S16.TRUNC.NTZ R51, R56 ;  /* 0x0000003800337305 */ /* 0x000e62000020e900 */
[----:B----4-:R-:W-:Y:S02]  /*b210*/  FSETP.GT.AND P4, PT, R54, -127, PT ;  /* 0xc2fe00003600780b */ /* 0x010fe40003f84000 */
[----:B------:R-:W-:Y:S02]  /*b220*/  @!P5 FSEL R58, R58, -127, P6 ;  /* 0xc2fe00003a3ad808 */ /* 0x000fe40003000000 */
[----:B------:R-:W-:Y:S02]  /*b230*/  FSETP.GEU.AND P5, PT, R56, 127, PT ;  /* 0x42fe00003800780b */ /* 0x000fe40003fae000 */
[C---:B------:R-:W-:Y:S01]  /*b240*/  FSETP.NAN.AND P6, PT, R54.reuse, R54, PT ;  /* 0x000000363600720b */ /* 0x040fe20003fc8000 */
[----:B------:R-:W4:Y:S06]  /*b250*/  F2I.S16.TRUNC.NTZ R50, R58 ;  /* 0x0000003a00327305 */ /* 0x000f2c000020e900 */
[----:B------:R-:W-:-:S02]  /*b260*/  @!P4 FSEL R54, R54, -127, P6 ;  /* 0xc2fe00003636c808 */ /* 0x000fc40003000000 */
[----:B0-----:R-:W-:Y:S02]  /*b270*/  FSETP.GT.AND P4, PT, R14, -127, PT ;  /* 0xc2fe00000e00780b */ /* 0x001fe40003f84000 */
[----:B------:R-:W-:Y:S02]  /*b280*/  FSETP.NAN.AND P6, PT, R56, R56, PT ;  /* 0x000000383800720b */ /* 0x000fe40003fc8000 */
[----:B-1----:R-:W-:Y:S01]  /*b290*/  LOP3.LUT R51, R51, 0xffff, RZ, 0xc0, !PT ;  /* 0x0000ffff33337812 */ /* 0x002fe200078ec0ff */
[----:B------:R-:W-:-:S03]  /*b2a0*/  FMUL R48, R52, R53 ;  /* 0x0000003534307220 */ /* 0x000fc60000400000 */
[----:B------:R-:W-:Y:S02]  /*b2b0*/  @P5 SEL R51, R51, 0x7f, P6 ;  /* 0x0000007f33335807 */ /* 0x000fe40003000000 */
[----:B------:R-:W-:Y:S01]  /*b2c0*/  FSETP.GEU.AND P5, PT, R58, 127, PT ;  /* 0x42fe00003a00780b */ /* 0x000fe20003fae000 */
[----:B------:R-:W0:Y:S01]  /*b2d0*/  F2I.S16.TRUNC.NTZ R52, R54 ;  /* 0x0000003600347305 */ /* 0x000e22000020e900 */
[----:B--2---:R-:W-:Y:S01]  /*b2e0*/  IMAD.U32 R13, R16, 0x10000, RZ ;  /* 0x00010000100d7824 */ /* 0x004fe200078e00ff */
[C---:B------:R-:W-:Y:S02]  /*b2f0*/  FSETP.NAN.AND P6, PT, R14.reuse, R14, PT ;  /* 0x0000000e0e00720b */ /* 0x040fe40003fc8000 */
[----:B------:R-:W-:Y:S01]  /*b300*/  PRMT R15, R15, 0x7632, R15 ;  /* 0x000076320f0f7816 */ /* 0x000fe2000000000f */
[----:B------:R-:W-:Y:S01]  /*b310*/  FMUL R12, R13, R48 ;  /* 0x000000300d0c7220 */ /* 0x000fe20000400000 */
[----:B------:R-:W-:Y:S02]  /*b320*/  @!P4 FSEL R14, R14, -127, P6 ;  /* 0xc2fe00000e0ec808 */ /* 0x000fe40003000000 */
[----:B------:R-:W-:-:S02]  /*b330*/  FSETP.NAN.AND P6, PT, R58, R58, PT ;  /* 0x0000003a3a00720b */ /* 0x000fc40003fc8000 */
[----:B------:R-:W-:Y:S02]  /*b340*/  FSETP.GEU.AND P4, PT, R54, 127, PT ;  /* 0x42fe00003600780b */ /* 0x000fe40003f8e000 */
[----:B----4-:R-:W-:Y:S01]  /*b350*/  LOP3.LUT R50, R50, 0xffff, RZ, 0xc0, !PT ;  /* 0x0000ffff32327812 */ /* 0x010fe200078ec0ff */
[----:B------:R1:W-:Y:S03]  /*b360*/  FRND R57, R12 ;  /* 0x0000000c00397307 */ /* 0x0003e60000201000 */
[----:B------:R-:W-:Y:S02]  /*b370*/  @P5 SEL R50, R50, 0x7f, P6 ;  /* 0x0000007f32325807 */ /* 0x000fe40003000000 */
[----:B------:R-:W-:Y:S01]  /*b380*/  FSETP.GT.AND P5, PT, R59, -127, PT ;  /* 0xc2fe00003b00780b */ /* 0x000fe20003fa4000 */
[----:B-1----:R-:W-:Y:S02]  /*b390*/  IMAD.U32 R12, R15, 0x10000, RZ ;  /* 0x000100000f0c7824 */ /* 0x002fe400078e00ff */
[----:B------:R-:W1:Y:S01]  /*b3a0*/  F2I.S16.TRUNC.NTZ R53, R14 ;  /* 0x0000000e00357305 */ /* 0x000e62000020e900 */
[----:B------:R-:W-:Y:S01]  /*b3b0*/  IMAD.U32 R13, R17, 0x10000, RZ ;  /* 0x00010000110d7824 */ /* 0x000fe200078e00ff */
[----:B------:R-:W-:Y:S01]  /*b3c0*/  FSETP.NAN.AND P6, PT, R54, R54, PT ;  /* 0x000000363600720b */ /* 0x000fe20003fc8000 */
[----:B------:R-:W-:Y:S01]  /*b3d0*/  FMUL R12, R12, R47 ;  /* 0x0000002f0c0c7220 */ /* 0x000fe20000400000 */
[----:B0-----:R-:W-:Y:S01]  /*b3e0*/  LOP3.LUT R47, R52, 0xffff, RZ, 0xc0, !PT ;  /* 0x0000ffff342f7812 */ /* 0x001fe200078ec0ff */
[----:B------:R-:W-:Y:S01]  /*b3f0*/  FMUL R13, R13, R48 ;  /* 0x000000300d0d7220 */ /* 0x000fe20000400000 */
[----:B------:R-:W-:-:S02]  /*b400*/  PRMT R16, R16, 0x7632, R16 ;  /* 0x0000763210107816 */ /* 0x000fc40000000010 */
[----:B------:R-:W0:Y:S01]  /*b410*/  FRND R54, R12 ;  /* 0x0000000c00367307 */ /* 0x000e220000201000 */
[----:B------:R-:W-:Y:S02]  /*b420*/  @P4 SEL R47, R47, 0x7f, P6 ;  /* 0x0000007f2f2f4807 */ /* 0x000fe40003000000 */
[----:B------:R-:W-:Y:S02]  /*b430*/  FSETP.GEU.AND P4, PT, R14, 127, PT ;  /* 0x42fe00000e00780b */ /* 0x000fe40003f8e000 */
[----:B------:R-:W-:-:S03]  /*b440*/  FSETP.NAN.AND P6, PT, R59, R59, PT ;  /* 0x0000003b3b00720b */ /* 0x000fc60003fc8000 */
[----:B------:R2:W-:Y:S01]  /*b450*/  FRND R61, R13 ;  /* 0x0000000d003d7307 */ /* 0x0005e20000201000 */
[----:B------:R-:W-:Y:S02]  /*b460*/  @!P5 FSEL R59, R59, -127, P6 ;  /* 0xc2fe00003b3bd808 */ /* 0x000fe40003000000 */
[----:B------:R-:W-:Y:S01]  /*b470*/  FSETP.GT.AND P5, PT, R60, -127, PT ;  /* 0xc2fe00003c00780b */ /* 0x000fe20003fa4000 */
[----:B--2---:R-:W-:Y:S01]  /*b480*/  IMAD.U32 R13, R16, 0x10000, RZ ;  /* 0x00010000100d7824 */ /* 0x004fe200078e00ff */
[----:B------:R-:W-:Y:S02]  /*b490*/  FSETP.NAN.AND P6, PT, R14, R14, PT ;  /* 0x0000000e0e00720b */ /* 0x000fe40003fc8000 */
[----:B-1----:R-:W-:Y:S01]  /*b4a0*/  LOP3.LUT R16, R53, 0xffff, RZ, 0xc0, !PT ;  /* 0x0000ffff35107812 */ /* 0x002fe200078ec0ff */
[----:B------:R-:W-:Y:S01]  /*b4b0*/  FMUL R15, R13, R48 ;  /* 0x000000300d0f7220 */ /* 0x000fe20000400000 */
[----:B------:R-:W1:Y:S02]  /*b4c0*/  F2I.S16.TRUNC.NTZ R58, R59 ;  /* 0x0000003b003a7305 */ /* 0x000e64000020e900 */
[----:B------:R-:W-:-:S02]  /*b4d0*/  @P4 SEL R16, R16, 0x7f, P6 ;  /* 0x0000007f10104807 */ /* 0x000fc40003000000 */
[----:B0-----:R-:W-:Y:S02]  /*b4e0*/  FSETP.GT.AND P4, PT, R54, -127, PT ;  /* 0xc2fe00003600780b */ /* 0x001fe40003f84000 */
[C---:B------:R-:W-:Y:S02]  /*b4f0*/  FSETP.NAN.AND P6, PT, R60.reuse, R60, PT ;  /* 0x0000003c3c00720b */ /* 0x040fe40003fc8000 */
[----:B------:R-:W0:Y:S02]  /*b500*/  FRND R56, R15 ;  /* 0x0000000f00387307 */ /* 0x000e240000201000 */
[----:B------:R-:W-:Y:S02]  /*b510*/  @!P5 FSEL R60, R60, -127, P6 ;  /* 0xc2fe00003c3cd808 */ /* 0x000fe40003000000 */
[----:B------:R-:W-:Y:S02]  /*b520*/  FSETP.GEU.AND P5, PT, R59, 127, PT ;  /* 0x42fe00003b00780b */ /* 0x000fe40003fae000 */
[----:B------:R-:W-:Y:S01]  /*b530*/  FSETP.NAN.AND P6, PT, R54, R54, PT ;  /* 0x000000363600720b */ /* 0x000fe20003fc8000 */
[----:B------:R-:W-:Y:S01]  /*b540*/  IMAD.WIDE R52, R8, R9, c[0x0][0x178] ;  /* 0x00005e0008347625 */ /* 0x000fe200078e0209 */
[----:B------:R-:W2:Y:S01]  /*b550*/  F2I.S16.TRUNC.NTZ R62, R60 ;  /* 0x0000003c003e7305 */ /* 0x000ea2000020e900 */
[----:B-1----:R-:W-:-:S02]  /*b560*/  LOP3.LUT R9, R58, 0xffff, RZ, 0xc0, !PT ;  /* 0x0000ffff3a097812 */ /* 0x002fc400078ec0ff */
[----:B------:R-:W-:Y:S02]  /*b570*/  @!P4 FSEL R54, R54, -127, P6 ;  /* 0xc2fe00003636c808 */ /* 0x000fe40003000000 */
[----:B------:R-:W-:Y:S02]  /*b580*/  FSETP.NAN.AND P6, PT, R59, R59, PT ;  /* 0x0000003b3b00720b */ /* 0x000fe40003fc8000 */
[----:B0-----:R-:W-:Y:S02]  /*b590*/  FSETP.GT.AND P4, PT, R56, -127, PT ;  /* 0xc2fe00003800780b */ /* 0x001fe40003f84000 */
[----:B------:R-:W-:Y:S02]  /*b5a0*/  @P5 SEL R9, R9, 0x7f, P6 ;  /* 0x0000007f09095807 */ /* 0x000fe40003000000 */
[----:B------:R-:W-:Y:S01]  /*b5b0*/  FSETP.GEU.AND P5, PT, R60, 127, PT ;  /* 0x42fe00003c00780b */ /* 0x000fe20003fae000 */
[----:B------:R-:W0:Y:S01]  /*b5c0*/  F2I.S16.TRUNC.NTZ R58, R54 ;  /* 0x00000036003a7305 */ /* 0x000e22000020e900 */
[----:B------:R-:W-:Y:S01]  /*b5d0*/  FSETP.NAN.AND P6, PT, R56, R56, PT ;  /* 0x000000383800720b */ /* 0x000fe20003fc8000 */
[----:B------:R-:W-:Y:S01]  /*b5e0*/  CS2R R12, SRZ ;  /* 0x00000000000c7805 */ /* 0x000fe2000001ff00 */
[----:B------:R-:W-:Y:S01]  /*b5f0*/  CS2R R14, SRZ ;  /* 0x00000000000e7805 */ /* 0x000fe2000001ff00 */
[----:B------:R-:W-:-:S02]  /*b600*/  PRMT R17, R17, 0x7632, R17 ;  /* 0x0000763211117816 */ /* 0x000fc40000000011 */
[----:B--2---:R-:W-:Y:S02]  /*b610*/  LOP3.LUT R8, R62, 0xffff, RZ, 0xc0, !PT ;  /* 0x0000ffff3e087812 */ /* 0x004fe400078ec0ff */
[----:B------:R-:W-:Y:S01]  /*b620*/  @!P4 FSEL R56, R56, -127, P6 ;  /* 0xc2fe00003838c808 */ /* 0x000fe20003000000 */
[----:B------:R1:W2:Y:S01]  /*b630*/  @P0 LDG.E.EF.128 R12, [R52.64] ;  /* 0x00000004340c0981 */ /* 0x0002a2000c0e1d00 */
[----:B------:R-:W-:Y:S02]  /*b640*/  FSETP.NAN.AND P6, PT, R60, R60, PT ;  /* 0x0000003c3c00720b */ /* 0x000fe40003fc8000 */
[----:B------:R-:W-:Y:S01]  /*b650*/  FSETP.GEU.AND P4, PT, R54, 127, PT ;  /* 0x42fe00003600780b */ /* 0x000fe20003f8e000 */
[----:B------:R-:W-:Y:S01]  /*b660*/  IMAD.U32 R17, R17, 0x10000, RZ ;  /* 0x0001000011117824 */ /* 0x000fe200078e00ff */
[----:B------:R-:W-:Y:S02]  /*b670*/  @P5 SEL R8, R8, 0x7f, P6 ;  /* 0x0000007f08085807 */ /* 0x000fe40003000000 */
[----:B------:R-:W-:Y:S01]  /*b680*/  FSETP.GT.AND P5, PT, R57, -127, PT ;  /* 0xc2fe00003900780b */ /* 0x000fe20003fa4000 */
[----:B------:R-:W4:Y:S01]  /*b690*/  F2I.S16.TRUNC.NTZ R62, R56 ;  /* 0x00000038003e7305 */ /* 0x000f22000020e900 */
[----:B------:R-:W-:Y:S01]  /*b6a0*/  FSETP.NAN.AND P6, PT, R54, R54, PT ;  /* 0x000000363600720b */ /* 0x000fe20003fc8000 */
[----:B-1----:R-:W-:Y:S01]  /*b6b0*/  FMUL R52, R17, R48 ;  /* 0x0000003011347220 */ /* 0x002fe20000400000 */
[----:B0-----:R-:W-:Y:S01]  /*b6c0*/  LOP3.LUT R17, R58, 0xffff, RZ, 0xc0, !PT ;  /* 0x0000ffff3a117812 */ /* 0x001fe200078ec0ff */
[C---:B------:R-:W-:Y:S01]  /*b6d0*/  IMAD.U32 R55, R18.reuse, 0x10000, RZ ;  /* 0x0001000012377824 */ /* 0x040fe200078e00ff */
[----:B------:R-:W-:-:S03]  /*b6e0*/  PRMT R18, R18, 0x7632, R18 ;  /* 0x0000763212127816 */ /* 0x000fc60000000012 */
[----:B------:R-:W0:Y:S01]  /*b6f0*/  FRND R58, R52 ;  /* 0x00000034003a7307 */ /* 0x000e220000201000 */
[----:B------:R-:W-:Y:S02]  /*b700*/  @P4 SEL R17, R17, 0x7f, P6 ;  /* 0x0000007f11114807 */ /* 0x000fe40003000000 */
[----:B------:R-:W-:Y:S02]  /*b710*/  FSETP.GEU.AND P4, PT, R56, 127, PT ;  /* 0x42fe00003800780b */ /* 0x000fe40003f8e000 */
[----:B------:R-:W-:Y:S01]  /*b720*/  FSETP.NAN.AND P6, PT, R57, R57, PT ;  /* 0x000000393900720b */ /* 0x000fe20003fc8000 */
[----:B------:R-:W-:-:S03]  /*b730*/  IMAD.U32 R53, R18, 0x10000, RZ ;  /* 0x0001000012357824 */ /* 0x000fc600078e00ff */
[----:B------:R-:W-:Y:S02]  /*b740*/  @!P5 FSEL R57, R57, -127, P6 ;  /* 0xc2fe00003939d808 */ /* 0x000fe40003000000 */
[----:B------:R-:W-:Y:S01]  /*b750*/  FSETP.GT.AND P5, PT, R61, -127, PT ;  /* 0xc2fe00003d00780b */ /* 0x000fe20003fa4000 */
[----:B------:R-:W-:Y:S01]  /*b760*/  FMUL R54, R53, R48 ;  /* 0x0000003035367220 */ /* 0x000fe20000400000 */
[----:B------:R-:W-:Y:S02]  /*b770*/  FSETP.NAN.AND P6, PT, R56, R56, PT ;  /* 0x000000383800720b */ /* 0x000fe40003fc8000 */
[----:B----4-:R-:W-:Y:S01]  /*b780*/  LOP3.LUT R18, R62, 0xffff, RZ, 0xc0, !PT ;  /* 0x0000ffff3e127812 */ /* 0x010fe200078ec0ff */
[----:B------:R-:W1:Y:S03]  /*b790*/  FRND R60, R54 ;  /* 0x00000036003c7307 */ /* 0x000e660000201000 */
[----:B------:R-:W-:-:S02]  /*b7a0*/  @P4 SEL R18, R18, 0x7f, P6 ;  /* 0x0000007f12124807 */ /* 0x000fc40003000000 */
[----:B0-----:R-:W-:-:S03]  /*b7b0*/  FSETP.GT.AND P4, PT, R58, -127, PT ;  /* 0xc2fe00003a00780b */ /* 0x001fc60003f84000 */
[----:B------:R-:W0:Y:S01]  /*b7c0*/  F2I.S16.TRUNC.NTZ R56, R57 ;  /* 0x0000003900387305 */ /* 0x000e22000020e900 */
[----:B------:R-:W-:-:S04]  /*b7d0*/  FSETP.NAN.AND P6, PT, R61, R61, PT ;  /* 0x0000003d3d00720b */ /* 0x000fc80003fc8000 */
[----:B------:R-:W-:Y:S02]  /*b7e0*/  @!P5 FSEL R61, R61, -127, P6 ;  /* 0xc2fe00003d3dd808 */ /* 0x000fe40003000000 */
[----:B------:R-:W-:Y:S01]  /*b7f0*/  FSETP.GEU.AND P5, PT, R57, 127, PT ;  /* 0x42fe00003900780b */ /* 0x000fe20003fae000 */
[----:B------:R-:W-:Y:S01]  /*b800*/  IMAD.U32 R53, R19, 0x10000, RZ ;  /* 0x0001000013357824 */ /* 0x000fe200078e00ff */
[C---:B------:R-:W-:Y:S01]  /*b810*/  FSETP.NAN.AND P6, PT, R58.reuse, R58, PT ;  /* 0x0000003a3a00720b */ /* 0x040fe20003fc8000 */
[----:B------:R-:W4:Y:S01]  /*b820*/  F2I.S16.TRUNC.NTZ R64, R61 ;  /* 0x0000003d00407305 */ /* 0x000f22000020e900 */
[-C--:B------:R-:W-:Y:S01]  /*b830*/  FMUL R55, R55, R48.reuse ;  /* 0x0000003037377220 */ /* 0x080fe20000400000 */
[----:B------:R-:W-:Y:S01]  /*b840*/  FMUL R52, R53, R48 ;  /* 0x0000003035347220 */ /* 0x000fe20000400000 */
[----:B------:R-:W-:Y:S02]  /*b850*/  @!P4 FSEL R58, R58, -127, P6 ;  /* 0xc2fe00003a3ac808 */ /* 0x000fe40003000000 */
[----:B-1----:R-:W-:-:S02]  /*b860*/  FSETP.GT.AND P4, PT, R60, -127, PT ;  /* 0xc2fe00003c00780b */ /* 0x002fc40003f84000 */
[----:B------:R-:W-:Y:S02]  /*b870*/  FSETP.NAN.AND P6, PT, R57, R57, PT ;  /* 0x000000393900720b */ /* 0x000fe40003fc8000 */
[----:B0-----:R-:W-:Y:S01]  /*b880*/  LOP3.LUT R53, R56, 0xffff, RZ, 0xc0, !PT ;  /* 0x0000ffff38357812 */ /* 0x001fe200078ec0ff */
[----:B------:R5:W0:Y:S03]  /*b890*/  FRND R59, R55 ;  /* 0x00000037003b7307 */ /* 0x000a260000201000 */
[----:B------:R-:W-:Y:S02]  /*b8a0*/  @P5 SEL R53, R53, 0x7f, P6 ;  /* 0x0000007f35355807 */ /* 0x000fe40003000000 */
[----:B------:R-:W-:-:S03]  /*b8b0*/  FSETP.GEU.AND P5, PT, R61, 127, PT ;  /* 0x42fe00003d00780b */ /* 0x000fc60003fae000 */
[----:B------:R-:W1:Y:S01]  /*b8c0*/  F2I.S16.TRUNC.NTZ R56, R58 ;  /* 0x0000003a00387305 */ /* 0x000e62000020e900 */
[----:B------:R-:W-:Y:S01]  /*b8d0*/  FSETP.NAN.AND P6, PT, R60, R60, PT ;  /* 0x0000003c3c00720b */ /* 0x000fe20003fc8000 */
[----:B-----5:R-:W-:Y:S01]  /*b8e0*/  IMAD.U32 R55, R20, 0x10000, RZ ;  /* 0x0001000014377824 */ /* 0x020fe200078e00ff */
[----:B------:R-:W-:Y:S02]  /*b8f0*/  PRMT R20, R19, 0x7632, R20 ;  /* 0x0000763213147816 */ /* 0x000fe40000000014 */
[----:B------:R-:W-:Y:S02]  /*b900*/  @!P4 FSEL R60, R60, -127, P6 ;  /* 0xc2fe00003c3cc808 */ /* 0x000fe40003000000 */
[----:B------:R-:W-:Y:S02]  /*b910*/  FSETP.NAN.AND P6, PT, R61, R61, PT ;  /* 0x0000003d3d00720b */ /* 0x000fe40003fc8000 */
[----:B----4-:R-:W-:Y:S02]  /*b920*/  LOP3.LUT R19, R64, 0xffff, RZ, 0xc0, !PT ;  /* 0x0000ffff40137812 */ /* 0x010fe400078ec0ff */
[----:B------:R-:W-:Y:S01]  /*b930*/  FSETP.GEU.AND P4, PT, R58, 127, PT ;  /* 0x42fe00003a00780b */ /* 0x000fe20003f8e000 */
[----:B------:R4:W5:Y:S01]  /*b940*/  FRND R62, R52 ;  /* 0x00000034003e7307 */ /* 0x0009620000201000 */
[----:B------:R-:W-:Y:S01]  /*b950*/  FMUL R54, R55, R48 ;  /* 0x0000003037367220 */ /* 0x000fe20000400000 */
[----:B------:R-:W-:Y:S01]  /*b960*/  IMAD.U32 R55, R20, 0x10000, RZ ;  /* 0x0001000014377824 */ /* 0x000fe200078e00ff */
[----:B------:R-:W-:-:S02]  /*b970*/  @P5 SEL R19, R19, 0x7f, P6 ;  /* 0x0000007f13135807 */ /* 0x000fc40003000000 */
[----:B0-----:R-:W-:-:S03]  /*b980*/  FSETP.GT.AND P5, PT, R59, -127, PT ;  /* 0xc2fe00003b00780b */ /* 0x001fc60003fa4000 */
[----:B------:R0:W-:Y:S01]  /*b990*/  FRND R63, R54 ;  /* 0x00000036003f7307 */ /* 0x0001e20000201000 */
[----:B----4-:R-:W-:Y:S02]  /*b9a0*/  PRMT R52, R20, 0x7632, R52 ;  /* 0x0000763214347816 */ /* 0x010fe40000000034 */
[----:B------:R-:W-:Y:S02]  /*b9b0*/  FSETP.NAN.AND P6, PT, R58, R58, PT ;  /* 0x0000003a3a00720b */ /* 0x000fe40003fc8000 */
[----:B-1----:R-:W-:-:S03]  /*b9c0*/  LOP3.LUT R20, R56, 0xffff, RZ, 0xc0, !PT ;  /* 0x0000ffff38147812 */ /* 0x002fc600078ec0ff */
[----:B------:R-:W1:Y:S01]  /*b9d0*/  F2I.S16.TRUNC.NTZ R57, R60 ;  /* 0x0000003c00397305 */ /* 0x000e62000020e900 */
[----:B0-----:R-:W-:Y:S01]  /*b9e0*/  FMUL R54, R55, R48 ;  /* 0x0000003037367220 */ /* 0x001fe20000400000 */
[----:B------:R-:W-:Y:S02]  /*b9f0*/  @P4 SEL R20, R20, 0x7f, P6 ;  /* 0x0000007f14144807 */ /* 0x000fe40003000000 */
[----:B------:R-:W-:Y:S02]  /*ba00*/  FSETP.GEU.AND P4, PT, R60, 127, PT ;  /* 0x42fe00003c00780b */ /* 0x000fe40003f8e000 */
[C---:B------:R-:W-:Y:S02]  /*ba10*/  FSETP.NAN.AND P6, PT, R59.reuse, R59, PT ;  /* 0x0000003b3b00720b */ /* 0x040fe40003fc8000 */
[----:B------:R-:W0:Y:S01]  /*ba20*/  FRND R58, R54 ;  /* 0x00000036003a7307 */ /* 0x000e220000201000 */
[----:B------:R-:W-:Y:S01]  /*ba30*/  IMAD.U32 R55, R52, 0x10000, RZ ;  /* 0x0001000034377824 */ /* 0x000fe200078e00ff */
[----:B------:R-:W-:-:S02]  /*ba40*/  @!P5 FSEL R59, R59, -127, P6 ;  /* 0xc2fe00003b3bd808 */ /* 0x000fc40003000000 */
[----:B-----5:R-:W-:Y:S01]  /*ba50*/  FSETP.GT.AND P5, PT, R62, -127, PT ;  /* 0xc2fe00003e00780b */ /* 0x020fe20003fa4000 */
[----:B------:R-:W-:Y:S01]  /*ba60*/  FMUL R56, R55, R48 ;  /* 0x0000003037387220 */ /* 0x000fe20000400000 */
[----:B------:R-:W-:Y:S02]  /*ba70*/  FSETP.NAN.AND P6, PT, R60, R60, PT ;  /* 0x0000003c3c00720b */ /* 0x000fe40003fc8000 */
[----:B-1----:R-:W-:Y:S01]  /*ba80*/  LOP3.LUT R52, R57, 0xffff, RZ, 0xc0, !PT ;  /* 0x0000ffff39347812 */ /* 0x002fe200078ec0ff */
[----:B------:R-:W1:Y:S03]  /*ba90*/  FRND R61, R56 ;  /* 0x00000038003d7307 */ /* 0x000e660000201000 */
[----:B------:R-:W-:Y:S02]  /*baa0*/  @P4 SEL R52, R52, 0x7f, P6 ;  /* 0x0000007f34344807 */ /* 0x000fe40003000000 */
[----:B------:R-:W-:-:S03]  /*bab0*/  FSETP.NAN.AND P6, PT, R62, R62, PT ;  /* 0x0000003e3e00720b */ /* 0x000fc60003fc8000 */
[----:B------:R-:W4:Y:S01]  /*bac0*/  F2I.S16.TRUNC.NTZ R64, R59 ;  /* 0x0000003b00407305 */ /* 0x000f22000020e900 */
[----:B0-----:R-:W-:Y:S02]  /*bad0*/  FSETP.GT.AND P4, PT, R58, -127, PT ;  /* 0xc2fe00003a00780b */ /* 0x001fe40003f84000 */
[----:B------:R-:W-:Y:S02]  /*bae0*/  @!P5 FSEL R62, R62, -127, P6 ;  /* 0xc2fe00003e3ed808 */ /* 0x000fe40003000000 */
[----:B------:R-:W-:Y:S01]  /*baf0*/  FSETP.GEU.AND P5, PT, R59, 127, PT ;  /* 0x42fe00003b00780b */ /* 0x000fe20003fae000 */
[----:B------:R-:W-:Y:S01]  /*bb00*/  IMAD.U32 R55, R21, 0x10000, RZ ;  /* 0x0001000015377824 */ /* 0x000fe200078e00ff */
[----:B------:R-:W-:Y:S01]  /*bb10*/  FSETP.NAN.AND P6, PT, R58, R58, PT ;  /* 0x0000003a3a00720b */ /* 0x000fe20003fc8000 */
[----:B------:R-:W0:Y:S02]  /*bb20*/  F2I.S16.TRUNC.NTZ R65, R62 ;  /* 0x0000003e00417305 */ /* 0x000e24000020e900 */
[----:B------:R-:W-:-:S04]  /*bb30*/  FMUL R54, R55, R48 ;  /* 0x0000003037367220 */ /* 0x000fc80000400000 */
[----:B------:R-:W-:Y:S02]  /*bb40*/  @!P4 FSEL R58, R58, -127, P6 ;  /* 0xc2fe00003a3ac808 */ /* 0x000fe40003000000 */
[----:B-1----:R-:W-:Y:S02]  /*bb50*/  FSETP.GT.AND P4, PT, R61, -127, PT ;  /* 0xc2fe00003d00780b */ /* 0x002fe40003f84000 */
[----:B------:R-:W-:Y:S02]  /*bb60*/  FSETP.NAN.AND P6, PT, R59, R59, PT ;  /* 0x0000003b3b00720b */ /* 0x000fe40003fc8000 */
[----:B----4-:R-:W-:Y:S01]  /*bb70*/  LOP3.LUT R55, R64, 0xffff, RZ, 0xc0, !PT ;  /* 0x0000ffff40377812 */ /* 0x010fe200078ec0ff */
[----:B------:R-:W1:Y:S03]  /*bb80*/  F2I.S16.TRUNC.NTZ R59, R58 ;  /* 0x0000003a003b7305 */ /* 0x000e66000020e900 */
[----:B------:R-:W-:-:S02]  /*bb90*/  @P5 SEL R55, R55, 0x7f, P6 ;  /* 0x0000007f37375807 */ /* 0x000fc40003000000 */
[----:B------:R-:W-:Y:S02]  /*bba0*/  FSETP.GEU.AND P5, PT, R62, 127, PT ;  /* 0x42fe00003e00780b */ /* 0x000fe40003fae000 */
[----:B------:R-:W-:Y:S01]  /*bbb0*/  FSETP.NAN.AND P6, PT, R61, R61, PT ;  /* 0x0000003d3d00720b */ /* 0x000fe20003fc8000 */
[----:B------:R-:W-:Y:S01]  /*bbc0*/  IMAD.U32 R57, R22, 0x10000, RZ ;  /* 0x0001000016397824 */ /* 0x000fe200078e00ff */
[----:B------:R-:W-:Y:S02]  /*bbd0*/  PRMT R22, R21, 0x7632, R22 ;  /* 0x0000763215167816 */ /* 0x000fe40000000016 */
[----:B------:R-:W-:Y:S02]  /*bbe0*/  @!P4 FSEL R61, R61, -127, P6 ;  /* 0xc2fe00003d3dc808 */ /* 0x000fe40003000000 */
[----:B------:R-:W-:Y:S02]  /*bbf0*/  FSETP.NAN.AND P6, PT, R62, R62, PT ;  /* 0x0000003e3e00720b */ /* 0x000fe40003fc8000 */
[----:B0-----:R-:W-:-:S02]  /*bc00*/  LOP3.LUT R21, R65, 0xffff, RZ, 0xc0, !PT ;  /* 0x0000ffff41157812 */ /* 0x001fc400078ec0ff */
[----:B------:R-:W-:Y:S01]  /*bc10*/  FSETP.GEU.AND P4, PT, R58, 127, PT ;  /* 0x42fe00003a00780b */ /* 0x000fe20003f8e000 */
[----:B------:R0:W4:Y:S01]  /*bc20*/  FRND R60, R54 ;  /* 0x00000036003c7307 */ /* 0x0001220000201000 */
[----:B------:R-:W-:Y:S01]  /*bc30*/  FMUL R56, R57, R48 ;  /* 0x0000003039387220 */ /* 0x000fe20000400000 */
[----:B------:R-:W-:Y:S01]  /*bc40*/  IMAD.U32 R57, R22, 0x10000, RZ ;  /* 0x0001000016397824 */ /* 0x000fe200078e00ff */
[----:B------:R-:W-:Y:S02]  /*bc50*/  @P5 SEL R21, R21, 0x7f, P6 ;  /* 0x0000007f15155807 */ /* 0x000fe40003000000 */
[----:B------:R-:W-:-:S03]  /*bc60*/  FSETP.GT.AND P5, PT, R63, -127, PT ;  /* 0xc2fe00003f00780b */ /* 0x000fc60003fa4000 */
[----:B------:R5:W-:Y:S01]  /*bc70*/  FRND R64, R56 ;  /* 0x0000003800407307 */ /* 0x000be20000201000 */
[----:B0-----:R-:W-:Y:S02]  /*bc80*/  PRMT R54, R22, 0x7632, R54 ;  /* 0x0000763216367816 */ /* 0x001fe40000000036 */
[----:B------:R-:W-:Y:S02]  /*bc90*/  FSETP.NAN.AND P6, PT, R58, R58, PT ;  /* 0x0000003a3a00720b */ /* 0x000fe40003fc8000 */
[----:B-1----:R-:W-:-:S03]  /*bca0*/  LOP3.LUT R22, R59, 0xffff, RZ, 0xc0, !PT ;  /* 0x0000ffff3b167812 */ /* 0x002fc600078ec0ff */
[----:B------:R-:W0:Y:S01]  /*bcb0*/  F2I.S16.TRUNC.NTZ R66, R61 ;  /* 0x0000003d00427305 */ /* 0x000e22000020e900 */
[----:B-----5:R-:W-:Y:S01]  /*bcc0*/  FMUL R56, R57, R48 ;  /* 0x0000003039387220 */ /* 0x020fe20000400000 */
[----:B------:R-:W-:Y:S02]  /*bcd0*/  @P4 SEL R22, R22, 0x7f, P6 ;  /* 0x0000007f16164807 */ /* 0x000fe40003000000 */
[----:B------:R-:W-:Y:S02]  /*bce0*/  FSETP.GEU.AND P4, PT, R61, 127, PT ;  /* 0x42fe00003d00780b */ /* 0x000fe40003f8e000 */
[C---:B------:R-:W-:Y:S02]  /*bcf0*/  FSETP.NAN.AND P6, PT, R63.reuse, R63, PT ;  /* 0x0000003f3f00720b */ /* 0x040fe40003fc8000 */
[----:B------:R-:W1:Y:S01]  /*bd00*/  FRND R62, R56 ;  /* 0x00000038003e7307 */ /* 0x000e620000201000 */
[----:B------:R-:W-:Y:S01]  /*bd10*/  IMAD.U32 R57, R54, 0x10000, RZ ;  /* 0x0001000036397824 */ /* 0x000fe200078e00ff */
[----:B------:R-:W-:-:S02]  /*bd20*/  @!P5 FSEL R63, R63, -127, P6 ;  /* 0xc2fe00003f3fd808 */ /* 0x000fc40003000000 */
[----:B----4-:R-:W-:Y:S01]  /*bd30*/  FSETP.GT.AND P5, PT, R60, -127, PT ;  /* 0xc2fe00003c00780b */ /* 0x010fe20003fa4000 */
[----:B------:R-:W-:Y:S01]  /*bd40*/  FMUL R58, R57, R48 ;  /* 0x00000030393a7220 */ /* 0x000fe20000400000 */
[----:B------:R-:W-:Y:S02]  /*bd50*/  FSETP.NAN.AND P6, PT, R61, R61, PT ;  /* 0x0000003d3d00720b */ /* 0x000fe40003fc8000 */
[----:B0-----:R-:W-:Y:S01]  /*bd60*/  LOP3.LUT R54, R66, 0xffff, RZ, 0xc0, !PT ;  /* 0x0000ffff42367812 */ /* 0x001fe200078ec0ff */
[----:B------:R-:W0:Y:S03]  /*bd70*/  FRND R65, R58 ;  /* 0x0000003a00417307 */ /* 0x000e260000201000 */
[----:B------:R-:W-:Y:S02]  /*bd80*/  @P4 SEL R54, R54, 0x7f, P6 ;  /* 0x0000007f36364807 */ /* 0x000fe40003000000 */
[----:B------:R-:W-:-:S03]  /*bd90*/  FSETP.NAN.AND P6, PT, R60, R60, PT ;  /* 0x0000003c3c00720b */ /* 0x000fc60003fc8000 */
[----:B------:R-:W4:Y:S01]  /*bda0*/  F2I.S16.TRUNC.NTZ R66, R63 ;  /* 0x0000003f00427305 */ /* 0x000f22000020e900 */
[----:B-1----:R-:W-:Y:S02]  /*bdb0*/  FSETP.GT.AND P4, PT, R62, -127, PT ;  /* 0xc2fe00003e00780b */ /* 0x002fe40003f84000 */
[----:B------:R-:W-:Y:S02]  /*bdc0*/  @!P5 FSEL R60, R60, -127, P6 ;  /* 0xc2fe00003c3cd808 */ /* 0x000fe40003000000 */
[----:B------:R-:W-:Y:S01]  /*bdd0*/  FSETP.GEU.AND P5, PT, R63, 127, PT ;  /* 0x42fe00003f00780b */ /* 0x000fe20003fae000 */
[----:B------:R-:W-:Y:S01]  /*bde0*/  IMAD.U32 R57, R23, 0x10000, RZ ;  /* 0x0001000017397824 */ /* 0x000fe200078e00ff */
[----:B------:R-:W-:Y:S01]  /*bdf0*/  FSETP.NAN.AND P6, PT, R62, R62, PT ;  /* 0x0000003e3e00720b */ /* 0x000fe20003fc8000 */
[----:B------:R-:W1:Y:S02]  /*be00*/  F2I.S16.TRUNC.NTZ R67, R60 ;  /* 0x0000003c00437305 */ /* 0x000e64000020e900 */
[----:B------:R-:W-:-:S04]  /*be10*/  FMUL R56, R57, R48 ;  /* 0x0000003039387220 */ /* 0x000fc80000400000 */
[----:B------:R-:W-:Y:S02]  /*be20*/  @!P4 FSEL R62, R62, -127, P6 ;  /* 0xc2fe00003e3ec808 */ /* 0x000fe40003000000 */
[----:B0-----:R-:W-:Y:S02]  /*be30*/  FSETP.GT.AND P4, PT, R65, -127, PT ;  /* 0xc2fe00004100780b */ /* 0x001fe40003f84000 */
[----:B------:R-:W-:Y:S02]  /*be40*/  FSETP.NAN.AND P6, PT, R63, R63, PT ;  /* 0x0000003f3f00720b */ /* 0x000fe40003fc8000 */
[----:B----4-:R-:W-:-:S04]  /*be50*/  LOP3.LUT R57, R66, 0xffff, RZ, 0xc0, !PT ;  /* 0x0000ffff42397812 */ /* 0x010fc800078ec0ff */
[----:B------:R-:W-:Y:S02]  /*be60*/  @P5 SEL R57, R57, 0x7f, P6 ;  /* 0x0000007f39395807 */ /* 0x000fe40003000000 */
[----:B------:R-:W-:Y:S01]  /*be70*/  FSETP.GEU.AND P5, PT, R60, 127, PT ;  /* 0x42fe00003c00780b */ /* 0x000fe20003fae000 */
[----:B------:R-:W0:Y:S01]  /*be80*/  F2I.S16.TRUNC.NTZ R66, R62 ;  /* 0x0000003e00427305 */ /* 0x000e22000020e900 */
[----:B------:R-:W-:Y:S01]  /*be90*/  FSETP.NAN.AND P6, PT, R65, R65, PT ;  /* 0x000000414100720b */ /* 0x000fe20003fc8000 */
[----:B---3--:R-:W-:Y:S01]  /*bea0*/  IMAD.U32 R59, R24, 0x10000, RZ ;  /* 0x00010000183b7824 */ /* 0x008fe200078e00ff */
[----:B------:R-:W-:Y:S02]  /*beb0*/  PRMT R24, R23, 0x7632, R24 ;  /* 0x0000763217187816 */ /* 0x000fe40000000018 */
[----:B------:R-:W-:Y:S02]  /*bec0*/  @!P4 FSEL R65, R65, -127, P6 ;  /* 0xc2fe00004141c808 */ /* 0x000fe40003000000 */
[----:B------:R-:W-:-:S02]  /*bed0*/  FSETP.NAN.AND P6, PT, R60, R60, PT ;  /* 0x0000003c3c00720b */ /* 0x000fc40003fc8000 */
[----:B-1----:R-:W-:Y:S02]  /*bee0*/  LOP3.LUT R23, R67, 0xffff, RZ, 0xc0, !PT ;  /* 0x0000ffff43177812 */ /* 0x002fe400078ec0ff */
[----:B------:R-:W-:Y:S01]  /*bef0*/  FSETP.GEU.AND P4, PT, R62, 127, PT ;  /* 0x42fe00003e00780b */ /* 0x000fe20003f8e000 */
[----:B------:R1:W3:Y:S01]  /*bf00*/  FRND R61, R56 ;  /* 0x00000038003d7307 */ /* 0x0002e20000201000 */
[----:B------:R-:W-:Y:S01]  /*bf10*/  FMUL R58, R59, R48 ;  /* 0x000000303b3a7220 */ /* 0x000fe20000400000 */
[----:B------:R-:W-:Y:S01]  /*bf20*/  IMAD.U32 R59, R24, 0x10000, RZ ;  /* 0x00010000183b7824 */ /* 0x000fe200078e00ff */
[----:B------:R-:W-:Y:S02]  /*bf30*/  @P5 SEL R23, R23, 0x7f, P6 ;  /* 0x0000007f17175807 */ /* 0x000fe40003000000 */
[----:B------:R-:W-:-:S03]  /*bf40*/  FSETP.GT.AND P5, PT, R64, -127, PT ;  /* 0xc2fe00004000780b */ /* 0x000fc60003fa4000 */
[----:B------:R4:W-:Y:S01]  /*bf50*/  FRND R63, R58 ;  /* 0x0000003a003f7307 */ /* 0x0009e20000201000 */
[----:B-1----:R-:W-:Y:S02]  /*bf60*/  PRMT R56, R24, 0x7632, R56 ;  /* 0x0000763218387816 */ /* 0x002fe40000000038 */
[----:B------:R-:W-:Y:S02]  /*bf70*/  FSETP.NAN.AND P6, PT, R62, R62, PT ;  /* 0x0000003e3e00720b */ /* 0x000fe40003fc8000 */
[----:B0-----:R-:W-:-:S03]  /*bf80*/  LOP3.LUT R24, R66, 0xffff, RZ, 0xc0, !PT ;  /* 0x0000ffff42187812 */ /* 0x001fc600078ec0ff */
[----:B------:R-:W0:Y:S01]  /*bf90*/  F2I.S16.TRUNC.NTZ R67, R65 ;  /* 0x0000004100437305 */ /* 0x000e22000020e900 */
[----:B----4-:R-:W-:Y:S01]  /*bfa0*/  FMUL R58, R59, R48 ;  /* 0x000000303b3a7220 */ /* 0x010fe20000400000 */
[----:B------:R-:W-:Y:S02]  /*bfb0*/  @P4 SEL R24, R24, 0x7f, P6 ;  /* 0x0000007f18184807 */ /* 0x000fe40003000000 */
[----:B------:R-:W-:Y:S02]  /*bfc0*/  FSETP.GEU.AND P4, PT, R65, 127, PT ;  /* 0x42fe00004100780b */ /* 0x000fe40003f8e000 */
[----:B------:R-:W-:Y:S02]  /*bfd0*/  FSETP.NAN.AND P6, PT, R64, R64, PT ;  /* 0x000000404000720b */ /* 0x000fe40003fc8000 */
[----:B------:R-:W1:Y:S01]  /*bfe0*/  FRND R62, R58 ;  /* 0x0000003a003e7307 */ /* 0x000e620000201000 */
[----:B------:R-:W-:Y:S01]  /*bff0*/  IMAD.U32 R59, R56, 0x10000, RZ ;  /* 0x00010000383b7824 */ /* 0x000fe200078e00ff */
[----:B------:R-:W-:-:S02]  /*c000*/  @!P5 FSEL R64, R64, -127, P6 ;  /* 0xc2fe00004040d808 */ /* 0x000fc40003000000 */
[----:B---3--:R-:W-:Y:S01]  /*c010*/  FSETP.GT.AND P5, PT, R61, -127, PT ;  /* 0xc2fe00003d00780b */ /* 0x008fe20003fa4000 */
[----:B------:R-:W-:Y:S01]  /*c020*/  FMUL R60, R59, R48 ;  /* 0x000000303b3c7220 */ /* 0x000fe20000400000 */
[----:B------:R-:W-:Y:S02]  /*c030*/  FSETP.NAN.AND P6, PT, R65, R65, PT ;  /* 0x000000414100720b */ /* 0x000fe40003fc8000 */
[----:B0-----:R-:W-:Y:S01]  /*c040*/  LOP3.LUT R56, R67, 0xffff, RZ, 0xc0, !PT ;  /* 0x0000ffff43387812 */ /* 0x001fe200078ec0ff */
[----:B------:R-:W0:Y:S03]  /*c050*/  F2I.S16.TRUNC.NTZ R66, R64 ;  /* 0x0000004000427305 */ /* 0x000e26000020e900 */
[----:B------:R-:W-:Y:S02]  /*c060*/  @P4 SEL R56, R56, 0x7f, P6 ;  /* 0x0000007f38384807 */ /* 0x000fe40003000000 */
[----:B------:R-:W-:-:S03]  /*c070*/  FSETP.NAN.AND P6, PT, R61, R61, PT ;  /* 0x0000003d3d00720b */ /* 0x000fc60003fc8000 */
[----:B------:R-:W3:Y:S01]  /*c080*/  FRND R60, R60 ;  /* 0x0000003c003c7307 */ /* 0x000ee20000201000 */
[----:B-1----:R-:W-:Y:S02]  /*c090*/  FSETP.GT.AND P4, PT, R62, -127, PT ;  /* 0xc2fe00003e00780b */ /* 0x002fe40003f84000 */
[----:B------:R-:W-:Y:S02]  /*c0a0*/  @!P5 FSEL R61, R61, -127, P6 ;  /* 0xc2fe00003d3dd808 */ /* 0x000fe40003000000 */
[----:B------:R-:W-:Y:S02]  /*c0b0*/  FSETP.GEU.AND P5, PT, R64, 127, PT ;  /* 0x42fe00004000780b */ /* 0x000fe40003fae000 */
[----:B------:R-:W-:Y:S01]  /*c0c0*/  FSETP.NAN.AND P6, PT, R62, R62, PT ;  /* 0x0000003e3e00720b */ /* 0x000fe20003fc8000 */
[----:B------:R-:W1:Y:S01]  /*c0d0*/  F2I.S16.TRUNC.NTZ R67, R61 ;  /* 0x0000003d00437305 */ /* 0x000e62000020e900 */
[----:B0-----:R-:W-:-:S05]  /*c0e0*/  LOP3.LUT R69, R66, 0xffff, RZ, 0xc0, !PT ;  /* 0x0000ffff42457812 */ /* 0x001fca00078ec0ff */
[----:B------:R-:W-:Y:S02]  /*c0f0*/  @!P4 FSEL R62, R62, -127, P6 ;  /* 0xc2fe00003e3ec808 */ /* 0x000fe40003000000 */
[----:B---3--:R-:W-:Y:S02]  /*c100*/  FSETP.GT.AND P4, PT, R60, -127, PT ;  /* 0xc2fe00003c00780b */ /* 0x008fe40003f84000 */
[----:B------:R-:W-:-:S04]  /*c110*/  FSETP.NAN.AND P6, PT, R64, R64, PT ;  /* 0x000000404000720b */ /* 0x000fc80003fc8000 */
[----:B------:R-:W-:Y:S02]  /*c120*/  @P5 SEL R69, R69, 0x7f, P6 ;  /* 0x0000007f45455807 */ /* 0x000fe40003000000 */
[----:B------:R-:W-:Y:S01]  /*c130*/  FSETP.GEU.AND P5, PT, R61, 127, PT ;  /* 0x42fe00003d00780b */ /* 0x000fe20003fae000 */
[----:B------:R-:W0:Y:S01]  /*c140*/  F2I.S16.TRUNC.NTZ R64, R62 ;  /* 0x0000003e00407305 */ /* 0x000e22000020e900 */
[C---:B------:R-:W-:Y:S01]  /*c150*/  IMAD.U32 R59, R25.reuse, 0x10000, RZ ;  /* 0x00010000193b7824 */ /* 0x040fe200078e00ff */
[C---:B------:R-:W-:Y:S02]  /*c160*/  FSETP.NAN.AND P6, PT, R60.reuse, R60, PT ;  /* 0x0000003c3c00720b */ /* 0x040fe40003fc8000 */
[----:B------:R-:W-:Y:S01]  /*c170*/  PRMT R25, R25, 0x7632, R25 ;  /* 0x0000763219197816 */ /* 0x000fe20000000019 */
[----:B------:R-:W-:Y:S01]  /*c180*/  FMUL R58, R59, R48 ;  /* 0x000000303b3a7220 */ /* 0x000fe20000400000 */
[----:B------:R-:W-:Y:S02]  /*c190*/  @!P4 FSEL R60, R60, -127, P6 ;  /* 0xc2fe00003c3cc808 */ /* 0x000fe40003000000 */
[----:B------:R-:W-:-:S02]  /*c1a0*/  FSETP.NAN.AND P6, PT, R61, R61, PT ;  /* 0x0000003d3d00720b */ /* 0x000fc40003fc8000 */
[----:B-1----:R-:W-:Y:S02]  /*c1b0*/  LOP3.LUT R67, R67, 0xffff, RZ, 0xc0, !PT ;  /* 0x0000ffff43437812 */ /* 0x002fe400078ec0ff */
[C---:B------:R-:W-:Y:S01]  /*c1c0*/  FSETP.GEU.AND P4, PT, R62.reuse, 127, PT ;  /* 0x42fe00003e00780b */ /* 0x040fe20003f8e000 */
[----:B------:R-:W-:Y:S01]  /*c1d0*/  IMAD.U32 R25, R25, 0x10000, RZ ;  /* 0x0001000019197824 */ /* 0x000fe200078e00ff */
[----:B------:R1:W3:Y:S01]  /*c1e0*/  FRND R65, R58 ;  /* 0x0000003a00417307 */ /* 0x0002e20000201000 */
[----:B------:R-:W-:Y:S02]  /*c1f0*/  @P5 SEL R67, R67, 0x7f, P6 ;  /* 0x0000007f43435807 */ /* 0x000fe40003000000 */
[----:B------:R-:W-:Y:S02]  /*c200*/  FSETP.GT.AND P5, PT, R63, -127, PT ;  /* 0xc2fe00003f00780b */ /* 0x000fe40003fa4000 */
[----:B------:R-:W-:-:S03]  /*c210*/  FSETP.NAN.AND P6, PT, R62, R62, PT ;  /* 0x0000003e3e00720b */ /* 0x000fc60003fc8000 */
[----:B------:R-:W4:Y:S01]  /*c220*/  F2I.S16.TRUNC.NTZ R61, R60 ;  /* 0x0000003c003d7305 */ /* 0x000f22000020e900 */
[----:B-1----:R-:W-:Y:S01]  /*c230*/  FMUL R58, R25, R48 ;  /* 0x00000030193a7220 */ /* 0x002fe20000400000 */
[----:B0-----:R-:W-:-:S04]  /*c240*/  LOP3.LUT R64, R64, 0xffff, RZ, 0xc0, !PT ;  /* 0x0000ffff40407812 */ /* 0x001fc800078ec0ff */
[----:B------:R-:W-:Y:S02]  /*c250*/  @P4 SEL R64, R64, 0x7f, P6 ;  /* 0x0000007f40404807 */ /* 0x000fe40003000000 */
[----:B------:R-:W0:Y:S01]  /*c260*/  FRND R58, R58 ;  /* 0x0000003a003a7307 */ /* 0x000e220000201000 */
[----:B------:R-:W-:Y:S02]  /*c270*/  FSETP.GEU.AND P4, PT, R60, 127, PT ;  /* 0x42fe00003c00780b */ /* 0x000fe40003f8e000 */
[----:B------:R-:W-:-:S04]  /*c280*/  FSETP.NAN.AND P6, PT, R63, R63, PT ;  /* 0x0000003f3f00720b */ /* 0x000fc80003fc8000 */
[----:B------:R-:W-:Y:S02]  /*c290*/  @!P5 FSEL R63, R63, -127, P6 ;  /* 0xc2fe00003f3fd808 */ /* 0x000fe40003000000 */
[----:B---3--:R-:W-:Y:S01]  /*c2a0*/  FSETP.GT.AND P5, PT, R65, -127, PT ;  /* 0xc2fe00004100780b */ /* 0x008fe20003fa4000 */
[----:B------:R-:W-:Y:S01]  /*c2b0*/  IMAD.U32 R59, R26, 0x10000, RZ ;  /* 0x000100001a3b7824 */ /* 0x000fe200078e00ff */
[----:B------:R-:W-:Y:S02]  /*c2c0*/  FSETP.NAN.AND P6, PT, R60, R60, PT ;  /* 0x0000003c3c00720b */ /* 0x000fe40003fc8000 */
[----:B----4-:R-:W-:Y:S02]  /*c2d0*/  LOP3.LUT R68, R61, 0xffff, RZ, 0xc0, !PT ;  /* 0x0000ffff3d447812 */ /* 0x010fe400078ec0ff */
[----:B------:R-:W-:Y:S02]  /*c2e0*/  PRMT R26, R26, 0x7632, R26 ;  /* 0x000076321a1a7816 */ /* 0x000fe4000000001a */
[----:B------:R-:W-:-:S02]  /*c2f0*/  @P4 SEL R68, R68, 0x7f, P6 ;  /* 0x0000007f44444807 */ /* 0x000fc40003000000 */
[----:B0-----:R-:W-:Y:S02]  /*c300*/  FSETP.GT.AND P4, PT, R58, -127, PT ;  /* 0xc2fe00003a00780b */ /* 0x001fe40003f84000 */
[C---:B------:R-:W-:Y:S01]  /*c310*/  FSETP.NAN.AND P6, PT, R65.reuse, R65, PT ;  /* 0x000000414100720b */ /* 0x040fe20003fc8000 */
[----:B------:R-:W-:Y:S02]  /*c320*/  IMAD.U32 R25, R26, 0x10000, RZ ;  /* 0x000100001a197824 */ /* 0x000fe400078e00ff */
[----:B------:R-:W0:Y:S01]  /*c330*/  F2I.S16.TRUNC.NTZ R26, R63 ;  /* 0x0000003f001a7305 */ /* 0x000e22000020e900 */
[----:B------:R-:W-:Y:S01]  /*c340*/  @!P5 FSEL R65, R65, -127, P6 ;  /* 0xc2fe00004141d808 */ /* 0x000fe20003000000 */
[----:B------:R-:W-:Y:S01]  /*c350*/  FMUL R25, R25, R48 ;  /* 0x0000003019197220 */ /* 0x000fe20000400000 */
[----:B------:R-:W-:Y:S02]  /*c360*/  FSETP.NAN.AND P6, PT, R58, R58, PT ;  /* 0x0000003a3a00720b */ /* 0x000fe40003fc8000 */
[----:B------:R-:W-:-:S03]  /*c370*/  FSETP.GEU.AND P5, PT, R63, 127, PT ;  /* 0x42fe00003f00780b */ /* 0x000fc60003fae000 */
[----:B------:R-:W1:Y:S01]  /*c380*/  F2I.S16.TRUNC.NTZ R66, R65 ;  /* 0x0000004100427305 */ /* 0x000e62000020e900 */
[----:B------:R-:W-:Y:S02]  /*c390*/  @!P4 FSEL R58, R58, -127, P6 ;  /* 0xc2fe00003a3ac808 */ /* 0x000fe40003000000 */
[----:B------:R-:W-:Y:S01]  /*c3a0*/  FSETP.GEU.AND P4, PT, R65, 127, PT ;  /* 0x42fe00004100780b */ /* 0x000fe20003f8e000 */
[----:B------:R-:W-:-:S04]  /*c3b0*/  FMUL R59, R59, R48 ;  /* 0x000000303b3b7220 */ /* 0x000fc80000400000 */
[----:B------:R3:W4:Y:S01]  /*c3c0*/  FRND R60, R25 ;  /* 0x00000019003c7307 */ /* 0x0007220000201000 */
[----:B------:R-:W-:Y:S02]  /*c3d0*/  FSETP.NAN.AND P6, PT, R63, R63, PT ;  /* 0x0000003f3f00720b */ /* 0x000fe40003fc8000 */
[----:B0-----:R-:W-:-:S05]  /*c3e0*/  LOP3.LUT R71, R26, 0xffff, RZ, 0xc0, !PT ;  /* 0x0000ffff1a477812 */ /* 0x001fca00078ec0ff */
[----:B------:R-:W0:Y:S01]  /*c3f0*/  F2I.S16.TRUNC.NTZ R62, R58 ;  /* 0x0000003a003e7305 */ /* 0x000e22000020e900 */
[----:B---3--:R-:W-:Y:S01]  /*c400*/  IMAD.U32 R25, R27, 0x10000, RZ ;  /* 0x000100001b197824 */ /* 0x008fe200078e00ff */
[----:B------:R-:W-:Y:S02]  /*c410*/  @P5 SEL R71, R71, 0x7f, P6 ;  /* 0x0000007f47475807 */ /* 0x000fe40003000000 */
[----:B------:R-:W-:Y:S02]  /*c420*/  FSETP.NAN.AND P6, PT, R65, R65, PT ;  /* 0x000000414100720b */ /* 0x000fe40003fc8000 */
[----:B-1----:R-:W-:Y:S02]  /*c430*/  LOP3.LUT R63, R66, 0xffff, RZ, 0xc0, !PT ;  /* 0x0000ffff423f7812 */ /* 0x002fe400078ec0ff */
[----:B------:R-:W1:Y:S01]  /*c440*/  FRND R59, R59 ;  /* 0x0000003b003b7307 */ /* 0x000e620000201000 */
[----:B------:R-:W-:Y:S01]  /*c450*/  FSETP.GEU.AND P5, PT, R58, 127, PT ;  /* 0x42fe00003a00780b */ /* 0x000fe20003fae000 */
[----:B------:R-:W-:Y:S01]  /*c460*/  FMUL R26, R25, R48 ;  /* 0x00000030191a7220 */ /* 0x000fe20000400000 */
[----:B------:R-:W-:-:S02]  /*c470*/  @P4 SEL R63, R63, 0x7f, P6 ;  /* 0x0000007f3f3f4807 */ /* 0x000fc40003000000 */
[----:B----4-:R-:W-:Y:S02]  /*c480*/  FSETP.GT.AND P4, PT, R60, -127, PT ;  /* 0xc2fe00003c00780b */ /* 0x010fe40003f84000 */
[----:B------:R-:W-:Y:S01]  /*c490*/  PRMT R27, R27, 0x7632, R27 ;  /* 0x000076321b1b7816 */ /* 0x000fe2000000001b */
[----:B------:R-:W3:Y:S01]  /*c4a0*/  FRND R61, R26 ;  /* 0x0000001a003d7307 */ /* 0x000ee20000201000 */
[----:B------:R-:W-:Y:S02]  /*c4b0*/  FSETP.NAN.AND P6, PT, R58, R58, PT ;  /* 0x0000003a3a00720b */ /* 0x000fe40003fc8000 */
[----:B0-----:R-:W-:Y:S01]  /*c4c0*/  LOP3.LUT R62, R62, 0xffff, RZ, 0xc0, !PT ;  /* 0x0000ffff3e3e7812 */ /* 0x001fe200078ec0ff */
[----:B------:R-:W-:-:S03]  /*c4d0*/  IMAD.U32 R27, R27, 0x10000, RZ ;  /* 0x000100001b1b7824 */ /* 0x000fc600078e00ff */
[----:B------:R-:W-:Y:S01]  /*c4e0*/  @P5 SEL R62, R62, 0x7f, P6 ;  /* 0x0000007f3e3e5807 */ /* 0x000fe20003000000 */
[----:B------:R-:W-:Y:S01]  /*c4f0*/  FMUL R27, R27, R48 ;  /* 0x000000301b1b7220 */ /* 0x000fe20000400000 */
[C---:B------:R-:W-:Y:S02]  /*c500*/  FSETP.NAN.AND P6, PT, R60.reuse, R60, PT ;  /* 0x0000003c3c00720b */ /* 0x040fe40003fc8000 */
[C---:B-1----:R-:W-:Y:S02]  /*c510*/  FSETP.GT.AND P5, PT, R59.reuse, -127, PT ;  /* 0xc2fe00003b00780b */ /* 0x042fe40003fa4000 */
[----:B------:R-:W-:Y:S01]  /*c520*/  @!P4 FSEL R60, R60, -127, P6 ;  /* 0xc2fe00003c3cc808 */ /* 0x000fe20003000000 */
[----:B------:R-:W0:Y:S01]  /*c530*/  FRND R27, R27 ;  /* 0x0000001b001b7307 */ /* 0x000e220000201000 */
[----:B------:R-:W-:Y:S02]  /*c540*/  FSETP.NAN.AND P6, PT, R59, R59, PT ;  /* 0x0000003b3b00720b */ /* 0x000fe40003fc8000 */
[----:B---3--:R-:W-:-:S05]  /*c550*/  FSETP.GT.AND P4, PT, R61, -127, PT ;  /* 0xc2fe00003d00780b */ /* 0x008fca0003f84000 */
[----:B------:R-:W1:Y:S01]  /*c560*/  F2I.S16.TRUNC.NTZ R26, R60 ;  /* 0x0000003c001a7305 */ /* 0x000e62000020e900 */
[----:B--2---:R-:W-:Y:S02]  /*c570*/  PRMT R25, R12, 0x7632, R25 ;  /* 0x000076320c197816 */ /* 0x004fe40000000019 */
[----:B------:R-:W-:Y:S02]  /*c580*/  @!P5 FSEL R59, R59, -127, P6 ;  /* 0xc2fe00003b3bd808 */ /* 0x000fe40003000000 */
[----:B------:R-:W-:Y:S01]  /*c590*/  FSETP.GEU.AND P5, PT, R60, 127, PT ;  /* 0x42fe00003c00780b */ /* 0x000fe20003fae000 */
[----:B------:R-:W-:Y:S01]  /*c5a0*/  IMAD.U32 R25, R25, 0x10000, RZ ;  /* 0x0001000019197824 */ /* 0x000fe200078e00ff */
[----:B------:R-:W-:Y:S01]  /*c5b0*/  FSETP.NAN.AND P6, PT, R61, R61, PT ;  /* 0x0000003d3d00720b */ /* 0x000fe20003fc8000 */
[----:B------:R-:W2:Y:S02]  /*c5c0*/  F2I.S16.TRUNC.NTZ R65, R59 ;  /* 0x0000003b00417305 */ /* 0x000ea4000020e900 */
[----:B------:R-:W-:Y:S01]  /*c5d0*/  FMUL R25, R25, R48 ;  /* 0x0000003019197220 */ /* 0x000fe20000400000 */
[----:B------:R-:W-:-:S02]  /*c5e0*/  @!P4 FSEL R61, R61, -127, P6 ;  /* 0xc2fe00003d3dc808 */ /* 0x000fc40003000000 */
[----:B0-----:R-:W-:Y:S02]  /*c5f0*/  FSETP.GT.AND P6, PT, R27, -127, PT ;  /* 0xc2fe00001b00780b */ /* 0x001fe40003fc4000 */
[----:B------:R-:W-:Y:S02]  /*c600*/  FSETP.NAN.AND P4, PT, R60, R60, PT ;  /* 0x0000003c3c00720b */ /* 0x000fe40003f88000 */
[----:B-1----:R-:W-:Y:S01]  /*c610*/  LOP3.LUT R70, R26, 0xffff, RZ, 0xc0, !PT ;  /* 0x0000ffff1a467812 */ /* 0x002fe200078ec0ff */
[----:B------:R0:W1:Y:S03]  /*c620*/  FRND R58, R25 ;  /* 0x00000019003a7307 */ /* 0x0000660000201000 */
[----:B------:R-:W-:Y:S02]  /*c630*/  @P5 SEL R70, R70, 0x7f, P4 ;  /* 0x0000007f46465807 */ /* 0x000fe40002000000 */
[----:B------:R-:W-:-:S03]  /*c640*/  FSETP.GEU.AND P4, PT, R59, 127, PT ;  /* 0x42fe00003b00780b */ /* 0x000fc60003f8e000 */
[----:B------:R-:W3:Y:S01]  /*c650*/  F2I.S16.TRUNC.NTZ R66, R61 ;  /* 0x0000003d00427305 */ /* 0x000ee2000020e900 */
[----:B0-----:R-:W-:Y:S01]  /*c660*/  IMAD.U32 R25, R12, 0x10000, RZ ;  /* 0x000100000c197824 */ /* 0x001fe200078e00ff */
[----:B------:R-:W-:-:S03]  /*c670*/  FSETP.NAN.AND P5, PT, R27, R27, PT ;  /* 0x0000001b1b00720b */ /* 0x000fc60003fa8000 */
[----:B------:R-:W-:Y:S01]  /*c680*/  FMUL R26, R25, R48 ;  /* 0x00000030191a7220 */ /* 0x000fe20000400000 */
[----:B------:R-:W-:Y:S02]  /*c690*/  @!P6 FSEL R27, R27, -127, P5 ;  /* 0xc2fe00001b1be808 */ /* 0x000fe40002800000 */
[----:B------:R-:W-:Y:S02]  /*c6a0*/  FSETP.GEU.AND P5, PT, R61, 127, PT ;  /* 0x42fe00003d00780b */ /* 0x000fe40003fae000 */
[----:B------:R-:W-:Y:S02]  /*c6b0*/  FSETP.NAN.AND P6, PT, R59, R59, PT ;  /* 0x0000003b3b00720b */ /* 0x000fe40003fc8000 */
[----:B--2---:R-:W-:Y:S01]  /*c6c0*/  LOP3.LUT R65, R65, 0xffff, RZ, 0xc0, !PT ;  /* 0x0000ffff41417812 */ /* 0x004fe200078ec0ff */
[----:B------:R-:W0:Y:S01]  /*c6d0*/  FRND R26, R26 ;  /* 0x0000001a001a7307 */ /* 0x000e220000201000 */
[C---:B------:R-:W-:Y:S01]  /*c6e0*/  PRMT R12, R13.reuse, 0x7632, R12 ;  /* 0x000076320d0c7816 */ /* 0x040fe2000000000c */
[----:B------:R-:W-:Y:S01]  /*c6f0*/  IMAD.U32 R13, R13, 0x10000, RZ ;  /* 0x000100000d0d7824 */ /* 0x000fe200078e00ff */
[----:B------:R-:W-:-:S02]  /*c700*/  @P4 SEL R65, R65, 0x7f, P6 ;  /* 0x0000007f41414807 */ /* 0x000fc40003000000 */
[----:B-1----:R-:W-:Y:S01]  /*c710*/  FSETP.GT.AND P4, PT, R58, -127, PT ;  /* 0xc2fe00003a00780b */ /* 0x002fe20003f84000 */
[----:B------:R-:W-:Y:S01]  /*c720*/  FMUL R13, R13, R48 ;  /* 0x000000300d0d7220 */ /* 0x000fe20000400000 */
[----:B------:R-:W-:Y:S01]  /*c730*/  FSETP.NAN.AND P6, PT, R61, R61, PT ;  /* 0x0000003d3d00720b */ /* 0x000fe20003fc8000 */
[----:B------:R-:W1:Y:S01]  /*c740*/  F2I.S16.TRUNC.NTZ R60, R27 ;  /* 0x0000001b003c7305 */ /* 0x000e62000020e900 */
[----:B---3--:R-:W-:-:S04]  /*c750*/  LOP3.LUT R61, R66, 0xffff, RZ, 0xc0, !PT ;  /* 0x0000ffff423d7812 */ /* 0x008fc800078ec0ff */
[----:B------:R-:W-:-:S03]  /*c760*/  @P5 SEL R61, R61, 0x7f, P6 ;  /* 0x0000007f3d3d5807 */ /* 0x000fc60003000000 */
[----:B------:R-:W2:Y:S01]  /*c770*/  FRND R59, R13 ;  /* 0x0000000d003b7307 */ /* 0x000ea20000201000 */
[----:B------:R-:W-:Y:S02]  /*c780*/  FSETP.GEU.AND P5, PT, R27, 127, PT ;  /* 0x42fe00001b00780b */ /* 0x000fe40003fae000 */
[----:B------:R-:W-:Y:S01]  /*c790*/  FSETP.NAN.AND P6, PT, R58, R58, PT ;  /* 0x0000003a3a00720b */ /* 0x000fe20003fc8000 */
[----:B------:R-:W-:-:S03]  /*c7a0*/  IMAD.U32 R25, R12, 0x10000, RZ ;  /* 0x000100000c197824 */ /* 0x000fc600078e00ff */
[----:B------:R-:W-:Y:S01]  /*c7b0*/  @!P4 FSEL R58, R58, -127, P6 ;  /* 0xc2fe00003a3ac808 */ /* 0x000fe20003000000 */
[----:B------:R-:W-:Y:S01]  /*c7c0*/  FMUL R25, R25, R48 ;  /* 0x0000003019197220 */ /* 0x000fe20000400000 */
[----:B0-----:R-:W-:Y:S02]  /*c7d0*/  FSETP.GT.AND P4, PT, R26, -127, PT ;  /* 0xc2fe00001a00780b */ /* 0x001fe40003f84000 */
[----:B------:R-:W-:Y:S02]  /*c7e0*/  FSETP.NAN.AND P6, PT, R27, R27, PT ;  /* 0x0000001b1b00720b */ /* 0x000fe40003fc8000 */
[----:B-1----:R-:W-:Y:S01]  /*c7f0*/  LOP3.LUT R60, R60, 0xffff, RZ, 0xc0, !PT ;  /* 0x0000ffff3c3c7812 */ /* 0x002fe200078ec0ff */
[----:B------:R-:W0:Y:S03]  /*c800*/  FRND R25, R25 ;  /* 0x0000001900197307 */ /* 0x000e260000201000 */
[----:B------:R-:W-:-:S02]  /*c810*/  @P5 SEL R60, R60, 0x7f, P6 ;  /* 0x0000007f3c3c5807 */ /* 0x000fc40003000000 */
[----:B--2---:R-:W-:-:S03]  /*c820*/  FSETP.GT.AND P5, PT, R59, -127, PT ;  /* 0xc2fe00003b00780b */ /* 0x004fc60003fa4000 */
[----:B------:R-:W1:Y:S01]  /*c830*/  F2I.S16.TRUNC.NTZ R27, R58 ;  /* 0x0000003a001b7305 */ /* 0x000e62000020e900 */
[----:B------:R-:W-:Y:S02]  /*c840*/  FSETP.NAN.AND P6, PT, R26, R26, PT ;  /* 0x0000001a1a00720b */ /* 0x000fe40003fc8000 */
[----:B------:R-:W-:Y:S02]  /*c850*/  PRMT R12, R14, 0x7632, R12 ;  /* 0x000076320e0c7816 */ /* 0x000fe4000000000c */
[----:B------:R-:W-:Y:S02]  /*c860*/  @!P4 FSEL R26, R26, -127, P6 ;  /* 0xc2fe00001a1ac808 */ /* 0x000fe40003000000 */
[----:B------:R-:W-:Y:S01]  /*c870*/  FSETP.GEU.AND P4, PT, R58, 127, PT ;  /* 0x42fe00003a00780b */ /* 0x000fe20003f8e000 */
[----:B------:R-:W-:Y:S01]  /*c880*/  IMAD.U32 R13, R12, 0x10000, RZ ;  /* 0x000100000c0d7824 */ /* 0x000fe200078e00ff */
[----:B------:R-:W-:Y:S01]  /*c890*/  FSETP.NAN.AND P6, PT, R59, R59, PT ;  /* 0x0000003b3b00720b */ /* 0x000fe20003fc8000 */
[----:B------:R-:W2:Y:S02]  /*c8a0*/  F2I.S16.TRUNC.NTZ R66, R26 ;  /* 0x0000001a00427305 */ /* 0x000ea4000020e900 */
[----:B------:R-:W-:Y:S01]  /*c8b0*/  FMUL R12, R13, R48 ;  /* 0x000000300d0c7220 */ /* 0x000fe20000400000 */
[----:B------:R-:W-:-:S02]  /*c8c0*/  @!P5 FSEL R59, R59, -127, P6 ;  /* 0xc2fe00003b3bd808 */ /* 0x000fc40003000000 */
[----:B------:R-:W-:Y:S02]  /*c8d0*/  FSETP.NAN.AND P6, PT, R58, R58, PT ;  /* 0x0000003a3a00720b */ /* 0x000fe40003fc8000 */
[----:B0-----:R-:W-:Y:S02]  /*c8e0*/  FSETP.GT.AND P5, PT, R25, -127, PT ;  /* 0xc2fe00001900780b */ /* 0x001fe40003fa4000 */
[----:B-1----:R-:W-:Y:S01]  /*c8f0*/  LOP3.LUT R58, R27, 0xffff, RZ, 0xc0, !PT ;  /* 0x0000ffff1b3a7812 */ /* 0x002fe200078ec0ff */
[----:B------:R-:W0:Y:S01]  /*c900*/  FRND R12, R12 ;  /* 0x0000000c000c7307 */ /* 0x000e220000201000 */
[----:B------:R-:W-:Y:S02]  /*c910*/  IMAD.U32 R13, R14, 0x10000, RZ ;  /* 0x000100000e0d7824 */ /* 0x000fe400078e00ff */
[----:B------:R-:W-:Y:S02]  /*c920*/  @P4 SEL R58, R58, 0x7f, P6 ;  /* 0x0000007f3a3a4807 */ /* 0x000fe40003000000 */
[----:B------:R-:W-:-:S03]  /*c930*/  FSETP.GEU.AND P4, PT, R26, 127, PT ;  /* 0x42fe00001a00780b */ /* 0x000fc60003f8e000 */
[----:B------:R-:W1:Y:S01]  /*c940*/  F2I.S16.TRUNC.NTZ R14, R59 ;  /* 0x0000003b000e7305 */ /* 0x000e62000020e900 */
[----:B------:R-:W-:Y:S01]  /*c950*/  FSETP.NAN.AND P6, PT, R25, R25, PT ;  /* 0x000000191900720b */ /* 0x000fe20003fc8000 */
[----:B------:R-:W-:Y:S01]  /*c960*/  FMUL R13, R13, R48 ;  /* 0x000000300d0d7220 */ /* 0x000fe20000400000 */
[----:B--2---:R-:W-:Y:S02]  /*c970*/  LOP3.LUT R73, R66, 0xffff, RZ, 0xc0, !PT ;  /* 0x0000ffff42497812 */ /* 0x004fe400078ec0ff */
[----:B------:R-:W-:Y:S02]  /*c980*/  @!P5 FSEL R25, R25, -127, P6 ;  /* 0xc2fe00001919d808 */ /* 0x000fe40003000000 */
[----:B------:R-:W-:Y:S02]  /*c990*/  FSETP.NAN.AND P6, PT, R26, R26, PT ;  /* 0x0000001a1a00720b */ /* 0x000fe40003fc8000 */
[----:B------:R-:W-:Y:S01]  /*c9a0*/  FSETP.GEU.AND P5, PT, R59, 127, PT ;  /* 0x42fe00003b00780b */ /* 0x000fe20003fae000 */
[----:B------:R-:W2:Y:S01]  /*c9b0*/  FRND R13, R13 ;  /* 0x0000000d000d7307 */ /* 0x000ea20000201000 */
[----:B------:R-:W-:-:S02]  /*c9c0*/  @P4 SEL R73, R73, 0x7f, P6 ;  /* 0x0000007f49494807 */ /* 0x000fc40003000000 */
[----:B0-----:R-:W-:Y:S02]  /*c9d0*/  FSETP.GT.AND P4, PT, R12, -127, PT ;  /* 0xc2fe00000c00780b */ /* 0x001fe40003f84000 */
[----:B------:R-:W-:Y:S01]  /*c9e0*/  PRMT R27, R0, 0x3340, R3 ;  /* 0x00003340001b7816 */ /* 0x000fe20000000003 */
[----:B------:R-:W-:Y:S01]  /*c9f0*/  IMAD.U32 R3, R15, 0x10000, RZ ;  /* 0x000100000f037824 */ /* 0x000fe200078e00ff */
[----:B------:R-:W-:Y:S01]  /*ca00*/  FSETP.NAN.AND P6, PT, R59, R59, PT ;  /* 0x0000003b3b00720b */ /* 0x000fe20003fc8000 */
[----:B------:R-:W0:Y:S01]  /*ca10*/  F2I.S16.TRUNC.NTZ R0, R25 ;  /* 0x0000001900007305 */ /* 0x000e22000020e900 */
[----:B-1----:R-:W-:Y:S01]  /*ca20*/  LOP3.LUT R59, R14, 0xffff, RZ, 0xc0, !PT ;  /* 0x0000ffff0e3b7812 */ /* 0x002fe200078ec0ff */
[----:B------:R-:W-:-:S03]  /*ca30*/  FMUL R3, R3, R48 ;  /* 0x0000003003037220 */ /* 0x000fc60000400000 */
[----:B------:R-:W-:Y:S02]  /*ca40*/  @P5 SEL R59, R59, 0x7f, P6 ;  /* 0x0000007f3b3b5807 */ /* 0x000fe40003000000 */
[C---:B------:R-:W-:Y:S02]  /*ca50*/  FSETP.NAN.AND P6, PT, R12.reuse, R12, PT ;  /* 0x0000000c0c00720b */ /* 0x040fe40003fc8000 */
[----:B------:R-:W-:Y:S01]  /*ca60*/  FSETP.GEU.AND P5, PT, R25, 127, PT ;  /* 0x42fe00001900780b */ /* 0x000fe20003fae000 */
[----:B------:R-:W1:Y:S01]  /*ca70*/  FRND R3, R3 ;  /* 0x0000000300037307 */ /* 0x000e620000201000 */
[----:B------:R-:W-:Y:S02]  /*ca80*/  PRMT R15, R15, 0x7632, R15 ;  /* 0x000076320f0f7816 */ /* 0x000fe4000000000f */
[----:B------:R-:W-:Y:S02]  /*ca90*/  @!P4 FSEL R12, R12, -127, P6 ;  /* 0xc2fe00000c0cc808 */ /* 0x000fe40003000000 */
[----:B--2---:R-:W-:Y:S01]  /*caa0*/  FSETP.GT.AND P4, PT, R13, -127, PT ;  /* 0xc2fe00000d00780b */ /* 0x004fe20003f84000 */
[----:B------:R-:W-:Y:S01]  /*cab0*/  IMAD.U32 R15, R15, 0x10000, RZ ;  /* 0x000100000f0f7824 */ /* 0x000fe200078e00ff */
[----:B------:R-:W-:-:S02]  /*cac0*/  PRMT R6, R6, 0x3340, R11 ;  /* 0x0000334006067816 */ /* 0x000fc4000000000b */
[----:B------:R-:W-:Y:S01]  /*cad0*/  PRMT R29, R28, 0x3340, R29 ;  /* 0x000033401c1d7816 */ /* 0x000fe2000000001d */
[----:B------:R-:W2:Y:S01]  /*cae0*/  F2I.S16.TRUNC.NTZ R11, R12 ;  /* 0x0000000c000b7305 */ /* 0x000ea2000020e900 */
[----:B------:R-:W-:Y:S02]  /*caf0*/  FSETP.NAN.AND P6, PT, R25, R25, PT ;  /* 0x000000191900720b */ /* 0x000fe40003fc8000 */
[----:B0-----:R-:W-:Y:S01]  /*cb00*/  LOP3.LUT R28, R0, 0xffff, RZ, 0xc0, !PT ;  /* 0x0000ffff001c7812 */ /* 0x001fe200078ec0ff */
[----:B------:R-:W-:-:S03]  /*cb10*/  FMUL R15, R15, R48 ;  /* 0x000000300f0f7220 */ /* 0x000fc60000400000 */
[----:B------:R-:W-:Y:S02]  /*cb20*/  @P5 SEL R28, R28, 0x7f, P6 ;  /* 0x0000007f1c1c5807 */ /* 0x000fe40003000000 */
[C---:B------:R-:W-:Y:S02]  /*cb30*/  FSETP.NAN.AND P6, PT, R13.reuse, R13, PT ;  /* 0x0000000d0d00720b */ /* 0x040fe40003fc8000 */
[C---:B------:R-:W-:Y:S01]  /*cb40*/  FSETP.GEU.AND P5, PT, R12.reuse, 127, PT ;  /* 0x42fe00000c00780b */ /* 0x040fe20003fae000 */
[----:B------:R-:W0:Y:S01]  /*cb50*/  FRND R15, R15 ;  /* 0x0000000f000f7307 */ /* 0x000e220000201000 */
[----:B------:R-:W-:Y:S02]  /*cb60*/  @!P4 FSEL R13, R13, -127, P6 ;  /* 0xc2fe00000d0dc808 */ /* 0x000fe40003000000 */
[----:B-1----:R-:W-:Y:S02]  /*cb70*/  FSETP.GT.AND P4, PT, R3, -127, PT ;  /* 0xc2fe00000300780b */ /* 0x002fe40003f84000 */
[----:B------:R-:W-:-:S02]  /*cb80*/  FSETP.NAN.AND P6, PT, R12, R12, PT ;  /* 0x0000000c0c00720b */ /* 0x000fc40003fc8000 */
[----:B------:R-:W-:Y:S01]  /*cb90*/  PRMT R33, R33, 0x3340, R30 ;  /* 0x0000334021217816 */ /* 0x000fe2000000001e */
[----:B------:R-:W1:Y:S01]  /*cba0*/  F2I.S16.TRUNC.NTZ R12, R13 ;  /* 0x0000000d000c7305 */ /* 0x000e62000020e900 */
[----:B--2---:R-:W-:-:S04]  /*cbb0*/  LOP3.LUT R30, R11, 0xffff, RZ, 0xc0, !PT ;  /* 0x0000ffff0b1e7812 */ /* 0x004fc800078ec0ff */
[----:B------:R-:W-:Y:S02]  /*cbc0*/  @P5 SEL R30, R30, 0x7f, P6 ;  /* 0x0000007f1e1e5807 */ /* 0x000fe40003000000 */
[----:B------:R-:W-:Y:S02]  /*cbd0*/  FSETP.NAN.AND P6, PT, R3, R3, PT ;  /* 0x000000030300720b */ /* 0x000fe40003fc8000 */
[----:B------:R-:W-:Y:S02]  /*cbe0*/  FSETP.GEU.AND P5, PT, R13, 127, PT ;  /* 0x42fe00000d00780b */ /* 0x000fe40003fae000 */
[----:B------:R-:W-:Y:S02]  /*cbf0*/  @!P4 FSEL R3, R3, -127, P6 ;  /* 0xc2fe00000303c808 */ /* 0x000fe40003000000 */
[----:B0-----:R-:W-:Y:S02]  /*cc00*/  FSETP.GT.AND P6, PT, R15, -127, PT ;  /* 0xc2fe00000f00780b */ /* 0x001fe40003fc4000 */
[----:B------:R-:W-:-:S02]  /*cc10*/  PRMT R11, R9, 0x3340, R16 ;  /* 0x00003340090b7816 */ /* 0x000fc40000000010 */
[----:B------:R-:W-:Y:S02]  /*cc20*/  FSETP.NAN.AND P4, PT, R13, R13, PT ;  /* 0x0000000d0d00720b */ /* 0x000fe40003f88000 */
[----:B-1----:R-:W-:Y:S02]  /*cc30*/  LOP3.LUT R9, R12, 0xffff, RZ, 0xc0, !PT ;  /* 0x0000ffff0c097812 */ /* 0x002fe400078ec0ff */
[----:B------:R-:W-:Y:S02]  /*cc40*/  PRMT R0, R8, 0x3340, R17 ;  /* 0x0000334008007816 */ /* 0x000fe40000000011 */
[----:B------:R-:W0:Y:S01]  /*cc50*/  F2I.S16.TRUNC.NTZ R8, R3 ;  /* 0x0000000300087305 */ /* 0x000e22000020e900 */
[----:B------:R-:W-:Y:S02]  /*cc60*/  @P5 SEL R9, R9, 0x7f, P4 ;  /* 0x0000007f09095807 */ /* 0x000fe40002000000 */
[----:B------:R-:W-:Y:S02]  /*cc70*/  FSETP.NAN.AND P5, PT, R15, R15, PT ;  /* 0x0000000f0f00720b */ /* 0x000fe40003fa8000 */
[----:B------:R-:W-:-:S02]  /*cc80*/  FSETP.GEU.AND P4, PT, R3, 127, PT ;  /* 0x42fe00000300780b */ /* 0x000fc40003f8e000 */
[----:B------:R-:W-:Y:S02]  /*cc90*/  @!P6 FSEL R15, R15, -127, P5 ;  /* 0xc2fe00000f0fe808 */ /* 0x000fe40002800000 */
[----:B------:R-:W-:Y:S02]  /*cca0*/  FSETP.NAN.AND P6, PT, R3, R3, PT ;  /* 0x000000030300720b */ /* 0x000fe40003fc8000 */
[----:B------:R1:W2:Y:S01]  /*ccb0*/  F2I.S16.TRUNC.NTZ R3, R15 ;  /* 0x0000000f00037305 */ /* 0x0002a2000020e900 */
[----:B------:R-:W-:Y:S02]  /*ccc0*/  PRMT R23, R23, 0x3340, R24 ;  /* 0x0000334017177816 */ /* 0x000fe40000000018 */
[----:B------:R-:W-:Y:S02]  /*ccd0*/  PRMT R4, R4, 0x3340, R31 ;  /* 0x0000334004047816 */ /* 0x000fe4000000001f */
[----:B0-----:R-:W-:Y:S02]  /*cce0*/  LOP3.LUT R24, R8, 0xffff, RZ, 0xc0, !PT ;  /* 0x0000ffff08187812 */ /* 0x001fe400078ec0ff */
[----:B------:R-:W-:-:S02]  /*ccf0*/  FSETP.GEU.AND P5, PT, R15, 127, PT ;  /* 0x42fe00000f00780b */ /* 0x000fc40003fae000 */
[----:B------:R-:W-:Y:S02]  /*cd00*/  @P4 SEL R24, R24, 0x7f, P6 ;  /* 0x0000007f18184807 */ /* 0x000fe40003000000 */
[----:B------:R-:W-:Y:S02]  /*cd10*/  PRMT R13, R29, 0x5410, R4 ;  /* 0x000054101d0d7816 */ /* 0x000fe40000000004 */
[----:B------:R-:W-:Y:S02]  /*cd20*/  SHF.R.S32.HI R4, RZ, 0x1f, R2 ;  /* 0x0000001fff047819 */ /* 0x000fe40000011402 */
[----:B------:R-:W-:Y:S02]  /*cd30*/  IADD3 R8, P6, R2, c[0x0][0x1b0], RZ ;  /* 0x00006c0002087a10 */ /* 0x000fe40007fde0ff */
[----:B------:R-:W-:Y:S02]  /*cd40*/  PRMT R14, R32, 0x3340, R35 ;  /* 0x00003340200e7816 */ /* 0x000fe40000000023 */
[----:B------:R-:W-:-:S02]  /*cd50*/  PRMT R37, R37, 0x3340, R34 ;  /* 0x0000334025257816 */ /* 0x000fc40000000022 */
[----:B------:R-:W-:Y:S02]  /*cd60*/  PRMT R36, R36, 0x3340, R39 ;  /* 0x0000334024247816 */ /* 0x000fe40000000027 */
[----:B------:R-:W-:Y:S02]  /*cd70*/  PRMT R30, R9, 0x3340, R30 ;  /* 0x00003340091e7816 */ /* 0x000fe4000000001e */
[----:B------:R-:W-:Y:S02]  /*cd80*/  PRMT R25, R19, 0x3340, R20 ;  /* 0x0000334013197816 */ /* 0x000fe40000000014 */
[----:B------:R-:W-:Y:S02]  /*cd90*/  FSETP.NAN.AND P4, PT, R15, R15, PT ;  /* 0x0000000f0f00720b */ /* 0x000fe40003f88000 */
[----:B------:R-:W-:Y:S02]  /*cda0*/  IADD3.X R9, R4, c[0x0][0x1b4], RZ, P6, !PT ;  /* 0x00006d0004097a10 */ /* 0x000fe400037fe4ff */
[----:B------:R-:W-:-:S02]  /*cdb0*/  PRMT R41, R41, 0x3340, R38 ;  /* 0x0000334029297816 */ /* 0x000fc40000000026 */
[----:B------:R-:W-:Y:S02]  /*cdc0*/  PRMT R40, R40, 0x3340, R43 ;  /* 0x0000334028287816 */ /* 0x000fe4000000002b */
[----:B------:R-:W-:Y:S02]  /*cdd0*/  PRMT R45, R45, 0x3340, R42 ;  /* 0x000033402d2d7816 */ /* 0x000fe4000000002a */
[----:B------:R-:W-:Y:S02]  /*cde0*/  PRMT R44, R44, 0x3340, R49 ;  /* 0x000033402c2c7816 */ /* 0x000fe40000000031 */
[----:B------:R-:W-:Y:S02]  /*cdf0*/  PRMT R46, R51, 0x3340, R46 ;  /* 0x00003340332e7816 */ /* 0x000fe4000000002e */
[----:B------:R-:W-:Y:S02]  /*ce00*/  PRMT R47, R50, 0x3340, R47 ;  /* 0x00003340322f7816 */ /* 0x000fe4000000002f */
[----:B------:R-:W-:-:S02]  /*ce10*/  PRMT R55, R55, 0x3340, R52 ;  /* 0x0000334037377816 */ /* 0x000fc40000000034 */
[----:B------:R-:W-:Y:S02]  /*ce20*/  PRMT R22, R21, 0x3340, R22 ;  /* 0x0000334015167816 */ /* 0x000fe40000000016 */
[----:B------:R-:W-:Y:S02]  /*ce30*/  PRMT R12, R27, 0x5410, R6 ;  /* 0x000054101b0c7816 */ /* 0x000fe40000000006 */
[----:B------:R-:W-:Y:S02]  /*ce40*/  PRMT R14, R33, 0x5410, R14 ;  /* 0x00005410210e7816 */ /* 0x000fe4000000000e */
[----:B-1----:R-:W-:Y:S02]  /*ce50*/  PRMT R15, R37, 0x5410, R36 ;  /* 0x00005410250f7816 */ /* 0x002fe40000000024 */
[----:B--2---:R-:W-:Y:S02]  /*ce60*/  LOP3.LUT R3, R3, 0xffff, RZ, 0xc0, !PT ;  /* 0x0000ffff03037812 */ /* 0x004fe400078ec0ff */
[----:B------:R-:W-:-:S02]  /*ce70*/  SHF.R.S32.HI R32, RZ, 0x1f, R10 ;  /* 0x0000001fff207819 */ /* 0x000fc4000001140a */
[----:B------:R-:W-:Y:S02]  /*ce80*/  IADD3 R20, P6, R10, c[0x0][0x1b0], RZ ;  /* 0x00006c000a147a10 */ /* 0x000fe40007fde0ff */
[----:B------:R-:W-:Y:S01]  /*ce90*/  PRMT R26, R53, 0x3340, R18 ;  /* 0x00003340351a7816 */ /* 0x000fe20000000012 */
[----:B------:R0:W-:Y:S01]  /*cea0*/  @!P3 STG.E.128 [R8.64], R12 ;  /* 0x0000000c0800b986 */ /* 0x0001e2000c101d04 */
[----:B------:R-:W-:Y:S02]  /*ceb0*/  PRMT R54, R57, 0x3340, R54 ;  /* 0x0000334039367816 */ /* 0x000fe40000000036 */
[----:B------:R-:W-:Y:S02]  /*cec0*/  PRMT R16, R41, 0x5410, R40 ;  /* 0x0000541029107816 */ /* 0x000fe40000000028 */
[----:B------:R-:W-:Y:S02]  /*ced0*/  PRMT R17, R45, 0x5410, R44 ;  /* 0x000054102d117816 */ /* 0x000fe4000000002c */
[----:B------:R-:W-:-:S02]  /*cee0*/  @P5 SEL R3, R3, 0x7f, P4 ;  /* 0x0000007f03035807 */ /* 0x000fc40002000000 */
[----:B------:R-:W-:Y:S02]  /*cef0*/  PRMT R18, R46, 0x5410, R47 ;  /* 0x000054102e127816 */ /* 0x000fe4000000002f */
[----:B------:R-:W-:Y:S02]  /*cf00*/  IADD3.X R21, R32, c[0x0][0x1b4], RZ, P6, !PT ;  /* 0x00006d0020157a10 */ /* 0x000fe400037fe4ff */
[----:B------:R-:W-:Y:S02]  /*cf10*/  PRMT R19, R11, 0x5410, R0 ;  /* 0x000054100b137816 */ /* 0x000fe40000000000 */
[----:B------:R-:W-:Y:S02]  /*cf20*/  PRMT R53, R55, 0x5410, R22 ;  /* 0x0000541037357816 */ /* 0x000fe40000000016 */
[----:B------:R-:W-:Y:S02]  /*cf30*/  SHF.R.S32.HI R0, RZ, 0x1f, R7 ;  /* 0x0000001fff007819 */ /* 0x000fe40000011407 */
[----:B------:R-:W-:-:S02]  /*cf40*/  IADD3 R22, P4, R7, c[0x0][0x1b0], RZ ;  /* 0x00006c0007167a10 */ /* 0x000fc40007f9e0ff */
[----:B------:R-:W-:Y:S02]  /*cf50*/  SHF.R.S32.HI R31, RZ, 0x1f, R5 ;  /* 0x0000001fff1f7819 */ /* 0x000fe40000011405 */
[----:B0-----:R-:W-:Y:S01]  /*cf60*/  IADD3 R8, P5, R5, c[0x0][0x1b0], RZ ;  /* 0x00006c0005087a10 */ /* 0x001fe20007fbe0ff */
[----:B------:R0:W-:Y:S01]  /*cf70*/  @P2 STG.E.128 [R20.64], R16 ;  /* 0x0000001014002986 */ /* 0x0001e2000c101d04 */
[----:B------:R-:W-:Y:S02]  /*cf80*/  PRMT R54, R54, 0x5410, R23 ;  /* 0x0000541036367816 */ /* 0x000fe40000000017 */
[----:B------:R-:W-:Y:S02]  /*cf90*/  IADD3.X R23, R0, c[0x0][0x1b4], RZ, P4, !PT ;  /* 0x00006d0000177a10 */ /* 0x000fe400027fe4ff */
[----:B------:R-:W-:Y:S02]  /*cfa0*/  PRMT R73, R73, 0x3340, R58 ;  /* 0x0000334049497816 */ /* 0x000fe4000000003a */
[----:B------:R-:W-:-:S02]  /*cfb0*/  PRMT R28, R59, 0x3340, R28 ;  /* 0x000033403b1c7816 */ /* 0x000fc4000000001c */
[----:B------:R-:W-:Y:S02]  /*cfc0*/  PRMT R3, R24, 0x3340, R3 ;  /* 0x0000334018037816 */ /* 0x000fe40000000003 */
[----:B------:R-:W-:Y:S02]  /*cfd0*/  IADD3.X R9, R31, c[0x0][0x1b4], RZ, P5, !PT ;  /* 0x00006d001f097a10 */ /* 0x000fe40002ffe4ff */
[----:B------:R-:W-:Y:S02]  /*cfe0*/  IADD3 R24, P5, R10, c[0x0][0x1b8], RZ ;  /* 0x00006e000a187a10 */ /* 0x000fe40007fbe0ff */
[----:B------:R-:W-:Y:S02]  /*cff0*/  PRMT R69, R69, 0x3340, R56 ;  /* 0x0000334045457816 */ /* 0x000fe40000000038 */
[----:B0-----:R-:W-:Y:S02]  /*d000*/  IADD3 R20, P4, R2, c[0x0][0x1b8], RZ ;  /* 0x00006e0002147a10 */ /* 0x001fe40007f9e0ff */
[----:B------:R-:W-:-:S02]  /*d010*/  PRMT R64, R67, 0x3340, R64 ;  /* 0x0000334043407816 */ /* 0x000fc40000000040 */
[----:B------:R-:W-:Y:S02]  /*d020*/  PRMT R71, R71, 0x3340, R68 ;  /* 0x0000334047477816 */ /* 0x000fe40000000044 */
[----:B------:R-:W-:Y:S02]  /*d030*/  PRMT R62, R63, 0x3340, R62 ;  /* 0x000033403f3e7816 */ /* 0x000fe4000000003e */
[----:B------:R-:W-:Y:S02]  /*d040*/  PRMT R65, R65, 0x3340, R70 ;  /* 0x0000334041417816 */ /* 0x000fe40000000046 */
[----:B------:R-:W-:Y:S02]  /*d050*/  PRMT R60, R61, 0x3340, R60 ;  /* 0x000033403d3c7816 */ /* 0x000fe4000000003c */
[----:B------:R-:W-:Y:S02]  /*d060*/  PRMT R52, R26, 0x5410, R25 ;  /* 0x000054101a347816 */ /* 0x000fe40000000019 */
[----:B------:R-:W-:-:S02]  /*d070*/  PRMT R66, R73, 0x5410, R28 ;  /* 0x0000541049427816 */ /* 0x000fc4000000001c */
[----:B------:R-:W-:Y:S02]  /*d080*/  IADD3.X R21, R4, c[0x0][0x1bc], RZ, P4, !PT ;  /* 0x00006f0004157a10 */ /* 0x000fe400027fe4ff */
[----:B------:R-:W-:Y:S02]  /*d090*/  IADD3 R26, P4, R7, c[0x0][0x1b8], RZ ;  /* 0x00006e00071a7a10 */ /* 0x000fe40007f9e0ff */
[----:B------:R-:W-:Y:S02]  /*d0a0*/  IADD3.X R25, R32, c[0x0][0x1bc], RZ, P5, !PT ;  /* 0x00006f0020197a10 */ /* 0x000fe40002ffe4ff */
[----:B------:R-:W-:Y:S02]  /*d0b0*/  IADD3 R28, P6, R2, c[0x0][0x1c0], RZ ;  /* 0x00007000021c7a10 */ /* 0x000fe40007fde0ff */
[----:B------:R-:W-:Y:S02]  /*d0c0*/  IADD3 R2, P5, R5, c[0x0][0x1b8], RZ ;  /* 0x00006e0005027a10 */ /* 0x000fe40007fbe0ff */
[----:B------:R-:W-:-:S02]  /*d0d0*/  PRMT R55, R69, 0x5410, R64 ;  /* 0x0000541045377816 */ /* 0x000fc40000000040 */
[----:B------:R-:W-:Y:S02]  /*d0e0*/  PRMT R64, R71, 0x5410, R62 ;  /* 0x0000541047407816 */ /* 0x000fe4000000003e */
[----:B------:R-:W-:Y:S02]  /*d0f0*/  PRMT R65, R65, 0x5410, R60 ;  /* 0x0000541041417816 */ /* 0x000fe4000000003c */
[----:B------:R-:W-:Y:S02]  /*d100*/  PRMT R67, R30, 0x5410, R3 ;  /* 0x000054101e437816 */ /* 0x000fe40000000003 */
[----:B------:R-:W-:Y:S02]  /*d110*/  IADD3.X R27, R0, c[0x0][0x1bc], RZ, P4, !PT ;  /* 0x00006f00001b7a10 */ /* 0x000fe400027fe4ff */
[----:B------:R-:W-:Y:S02]  /*d120*/  IADD3.X R29, R4, c[0x0][0x1c4], RZ, P6, !PT ;  /* 0x00007100041d7a10 */ /* 0x000fe400037fe4ff */
[----:B------:R-:W-:-:S02]  /*d130*/  IADD3.X R3, R31, c[0x0][0x1bc], RZ, P5, !PT ;  /* 0x00006f001f037a10 */ /* 0x000fc40002ffe4ff */
[----:B------:R-:W-:Y:S01]  /*d140*/  IADD3 R10, P4, R10, c[0x0][0x1c0], RZ ;  /* 0x000070000a0a7a10 */ /* 0x000fe20007f9e0ff */
[----:B------:R0:W-:Y:S01]  /*d150*/  @!P1 STG.E.128 [R22.64], R52 ;  /* 0x0000003416009986 */ /* 0x0001e2000c101d04 */
[----:B------:R-:W-:Y:S02]  /*d160*/  IADD3 R4, P5, R7, c[0x0][0x1c0], RZ ;  /* 0x0000700007047a10 */ /* 0x000fe40007fbe0ff */
[----:B------:R-:W-:Y:S01]  /*d170*/  IADD3 R6, P6, R5, c[0x0][0x1c0], RZ ;  /* 0x0000700005067a10 */ /* 0x000fe20007fde0ff */
[----:B------:R0:W-:Y:S01]  /*d180*/  @P0 STG.E.128 [R8.64], R64 ;  /* 0x0000004008000986 */ /* 0x0001e2000c101d04 */
[----:B------:R-:W-:Y:S02]  /*d190*/  IADD3.X R11, R32, c[0x0][0x1c4], RZ, P4, !PT ;  /* 0x00007100200b7a10 */ /* 0x000fe400027fe4ff */
[----:B------:R-:W-:Y:S01]  /*d1a0*/  IADD3.X R5, R0, c[0x0][0x1c4], RZ, P5, !PT ;  /* 0x0000710000057a10 */ /* 0x000fe20002ffe4ff */
[----:B------:R0:W-:Y:S04]  /*d1b0*/  @!P3 STG.E.128 [R20.64], R12 ;  /* 0x0000000c1400b986 */ /* 0x0001e8000c101d04 */
[----:B------:R0:W-:Y:S04]  /*d1c0*/  @P2 STG.E.128 [R24.64], R16 ;  /* 0x0000001018002986 */ /* 0x0001e8000c101d04 */
[----:B------:R0:W-:Y:S04]  /*d1d0*/  @!P1 STG.E.128 [R26.64], R52 ;  /* 0x000000341a009986 */ /* 0x0001e8000c101d04 */
[----:B------:R0:W-:Y:S04]  /*d1e0*/  @P0 STG.E.128 [R2.64], R64 ;  /* 0x0000004002000986 */ /* 0x0001e8000c101d04 */
[----:B------:R0:W-:Y:S04]  /*d1f0*/  @!P3 STG.E.128 [R28.64], R12 ;  /* 0x0000000c1c00b986 */ /* 0x0001e8000c101d04 */
[----:B------:R0:W-:Y:S01]  /*d200*/  @P2 STG.E.128 [R10.64], R16 ;  /* 0x000000100a002986 */ /* 0x0001e2000c101d04 */
[----:B------:R-:W-:-:S03]  /*d210*/  IADD3.X R7, R31, c[0x0][0x1c4], RZ, P6, !PT ;  /* 0x000071001f077a10 */ /* 0x000fc600037fe4ff */
[----:B------:R0:W-:Y:S01]  /*d220*/  @!P1 STG.E.128 [R4.64], R52 ;  /* 0x0000003404009986 */ /* 0x0001e2000c101d04 */
[----:B------:R-:W-:Y:S05]  /*d230*/  @!P0 EXIT ;  /* 0x000000000000894d */ /* 0x000fea0003800000 */
[----:B------:R-:W-:Y:S01]  /*d240*/  STG.E.128 [R6.64], R64 ;  /* 0x0000004006007986 */ /* 0x000fe2000c101d04 */
[----:B------:R-:W-:Y:S05]  /*d250*/  EXIT ;  /* 0x000000000000794d */ /* 0x000fea0003800000 */
.L_x_0:
[----:B------:R-:W-:-:S00]  /*d260*/  BRA `(.L_x_0) ;  /* 0xfffffff000007947 */ /* 0x000fc0000383ffff */
[----:B------:R-:W-:-:S00]  /*d270*/  NOP ;  /* 0x0000000000007918 */ /* 0x000fc00000000000 */
        /* <DEDUP_REMOVED lines=8> */
.L_x_1:


//--------------------- .nv.global.init           --------------------------
	.section	.nv.global.init,"aw",@progbits
.nv.global.init:
	.type		_$_str,@object
	.size		_$_str,(.L_0 - _$_str)
_$_str:
        /*0000*/ 	.byte	0x5f, 0x5f, 0x43, 0x55, 0x44, 0x41, 0x5f, 0x46, 0x54, 0x5a, 0x00
.L_0:


//--------------------- .nv.shared.triton_red_fused__to_copy_add_amax_amin_clamp_mul_native_layer_norm_reciprocal_1 --------------------------
	.section	.nv.shared.triton_red_fused__to_copy_add_amax_amin_clamp_mul_native_layer_norm_reciprocal_1,"aw",@nobits
	.sectionflags	@""
	.align	16
